	.target	sm_90a

	.elftype	@"ET_EXEC"


//--------------------- .note.nv.tkinfo           --------------------------
	.section	.note.nv.tkinfo,"",@"SHT_NOTE"
	.sectionflags	@"SHF_NOTE_NV_TKINFO"
	.tkinfo
        /*0018*/ 	.word	0x00000002
        /*0030*/ 	.string	""
        /*0030*/ 	.string	"ptxas"
        /*0030*/ 	.string	"Cuda compilation tools, release 13.0, V13.0.88"
        /*0030*/ 	.string	"Build cuda_13.0.r13.0/compiler.36424714_0"
        /*0030*/ 	.string	"-arch sm_90a -m 64 "



//--------------------- .note.nv.cuinfo           --------------------------
	.section	.note.nv.cuinfo,"",@"SHT_NOTE"
	.sectionflags	@"SHF_NOTE_NV_CUINFO"
        /*0018*/ 	.short	0x0002
        /*001a*/ 	.short	0x005a
        /*001c*/ 	.short	0x0082
	.zero		2


//--------------------- .nv.info                  --------------------------
	.section	.nv.info,"",@"SHT_CUDA_INFO"
	.align	4


	//----- nvinfo : EIATTR_REGCOUNT
	.align		4
        /*0000*/ 	.byte	0x04, 0x2f
        /*0002*/ 	.short	(.L_15 - .L_14)
	.align		4
.L_14:
        /*0004*/ 	.word	index@(_ZN7cutlass13device_kernelINS_4gemm6kernel13GemmUniversalIN4cute5tupleIJiiiiEEENS1_10collective13CollectiveMmaINS1_34MainloopSm90TmaGmmaWarpSpecializedILi12ENS5_IJNS4_1CILi2EEENSA_ILi1EEESC_EEENS1_32KernelTmaWarpSpecializedPingpongEEENS5_IJNSA_ILi64EEENSA_ILi224EEENSA_ILi32EEEEEENS_6half_tENS5_IJlSC_lEEESK_SL_NS4_8TiledMMAINS4_8MMA_AtomIJNS4_4SM904GMMA25MMA_64x32x16_F32F16F16_SSILNSP_5MajorE0ELSR_0ELNSP_7ScaleInE1ELSS_1EEEEEENS4_6LayoutINS5_IJSC_SC_SC_EEENS5_IJNSA_ILi0EEESX_SX_EEEEENS5_IJNS4_10UnderscoreES10_S10_EEEEENS4_13SM90_TMA_LOADENS4_14ComposedLayoutINS4_7SwizzleILi2ELi4ELi3EEENS4_18smem_ptr_flag_bitsILi16EEENSV_INS5_IJNSA_ILi8EEESI_EEENS5_IJSI_SC_EEEEEEEvNS4_8identityENS4_23SM90_TMA_LOAD_MULTICASTES1D_vS1E_EENS_8epilogue10collective6detail29Sm90TmaWarpSpecializedAdapterINS1I_15DefaultEpilogueISK_SL_SL_NS1H_6thread17LinearCombinationISK_Li1EffLNS1M_9ScaleType4KindE0ELNS_15FloatRoundStyleE2ESK_EENS1_15EpilogueDefaultEEEEEvvEEEEvNT_6ParamsE)
        /*0008*/ 	.word	0x000000a8


	//----- nvinfo : EIATTR_FRAME_SIZE
	.align		4
.L_15:
        /*000c*/ 	.byte	0x04, 0x11
        /*000e*/ 	.short	(.L_17 - .L_16)
	.align		4
.L_16:
        /*0010*/ 	.word	index@(_ZN7cutlass13device_kernelINS_4gemm6kernel13GemmUniversalIN4cute5tupleIJiiiiEEENS1_10collective13CollectiveMmaINS1_34MainloopSm90TmaGmmaWarpSpecializedILi12ENS5_IJNS4_1CILi2EEENSA_ILi1EEESC_EEENS1_32KernelTmaWarpSpecializedPingpongEEENS5_IJNSA_ILi64EEENSA_ILi224EEENSA_ILi32EEEEEENS_6half_tENS5_IJlSC_lEEESK_SL_NS4_8TiledMMAINS4_8MMA_AtomIJNS4_4SM904GMMA25MMA_64x32x16_F32F16F16_SSILNSP_5MajorE0ELSR_0ELNSP_7ScaleInE1ELSS_1EEEEEENS4_6LayoutINS5_IJSC_SC_SC_EEENS5_IJNSA_ILi0EEESX_SX_EEEEENS5_IJNS4_10UnderscoreES10_S10_EEEEENS4_13SM90_TMA_LOADENS4_14ComposedLayoutINS4_7SwizzleILi2ELi4ELi3EEENS4_18smem_ptr_flag_bitsILi16EEENSV_INS5_IJNSA_ILi8EEESI_EEENS5_IJSI_SC_EEEEEEEvNS4_8identityENS4_23SM90_TMA_LOAD_MULTICASTES1D_vS1E_EENS_8epilogue10collective6detail29Sm90TmaWarpSpecializedAdapterINS1I_15DefaultEpilogueISK_SL_SL_NS1H_6thread17LinearCombinationISK_Li1EffLNS1M_9ScaleType4KindE0ELNS_15FloatRoundStyleE2ESK_EENS1_15EpilogueDefaultEEEEEvvEEEEvNT_6ParamsE)
        /*0014*/ 	.word	0x00000008


	//----- nvinfo : EIATTR_MIN_STACK_SIZE
	.align		4
.L_17:
        /*0018*/ 	.byte	0x04, 0x12
        /*001a*/ 	.short	(.L_19 - .L_18)
	.align		4
.L_18:
        /*001c*/ 	.word	index@(_ZN7cutlass13device_kernelINS_4gemm6kernel13GemmUniversalIN4cute5tupleIJiiiiEEENS1_10collective13CollectiveMmaINS1_34MainloopSm90TmaGmmaWarpSpecializedILi12ENS5_IJNS4_1CILi2EEENSA_ILi1EEESC_EEENS1_32KernelTmaWarpSpecializedPingpongEEENS5_IJNSA_ILi64EEENSA_ILi224EEENSA_ILi32EEEEEENS_6half_tENS5_IJlSC_lEEESK_SL_NS4_8TiledMMAINS4_8MMA_AtomIJNS4_4SM904GMMA25MMA_64x32x16_F32F16F16_SSILNSP_5MajorE0ELSR_0ELNSP_7ScaleInE1ELSS_1EEEEEENS4_6LayoutINS5_IJSC_SC_SC_EEENS5_IJNSA_ILi0EEESX_SX_EEEEENS5_IJNS4_10UnderscoreES10_S10_EEEEENS4_13SM90_TMA_LOADENS4_14ComposedLayoutINS4_7SwizzleILi2ELi4ELi3EEENS4_18smem_ptr_flag_bitsILi16EEENSV_INS5_IJNSA_ILi8EEESI_EEENS5_IJSI_SC_EEEEEEEvNS4_8identityENS4_23SM90_TMA_LOAD_MULTICASTES1D_vS1E_EENS_8epilogue10collective6detail29Sm90TmaWarpSpecializedAdapterINS1I_15DefaultEpilogueISK_SL_SL_NS1H_6thread17LinearCombinationISK_Li1EffLNS1M_9ScaleType4KindE0ELNS_15FloatRoundStyleE2ESK_EENS1_15EpilogueDefaultEEEEEvvEEEEvNT_6ParamsE)
        /*0020*/ 	.word	0x00000008
.L_19:


//--------------------- .nv.compat                --------------------------
	.section	.nv.compat,"",@"SHT_CUDA_COMPAT_INFO"
	.align	4
        /*0000*/ 	.byte	0x02, 0x09, 0x01, 0x00, 0x02, 0x02, 0x04, 0x00, 0x02, 0x05, 0x05, 0x00, 0x03, 0x07, 0x01, 0x01
        /*0010*/ 	.byte	0x02, 0x03, 0x01, 0x00, 0x02, 0x06, 0x01, 0x00, 0x04, 0x0b, 0x08, 0x00, 0x00, 0x00, 0x00, 0x00
        /*0020*/ 	.byte	0x00, 0x00, 0x00, 0x00


//--------------------- .nv.info._ZN7cutlass13device_kernelINS_4gemm6kernel13GemmUniversalIN4cute5tupleIJiiiiEEENS1_10collective13CollectiveMmaINS1_34MainloopSm90TmaGmmaWarpSpecializedILi12ENS5_IJNS4_1CILi2EEENSA_ILi1EEESC_EEENS1_32KernelTmaWarpSpecializedPingpongEEENS5_IJNSA_ILi64EEENSA_ILi224EEENSA_ILi32EEEEEENS_6half_tENS5_IJlSC_lEEESK_SL_NS4_8TiledMMAINS4_8MMA_AtomIJNS4_4SM904GMMA25MMA_64x32x16_F32F16F16_SSILNSP_5MajorE0ELSR_0ELNSP_7ScaleInE1ELSS_1EEEEEENS4_6LayoutINS5_IJSC_SC_SC_EEENS5_IJNSA_ILi0EEESX_SX_EEEEENS5_IJNS4_10UnderscoreES10_S10_EEEEENS4_13SM90_TMA_LOADENS4_14ComposedLayoutINS4_7SwizzleILi2ELi4ELi3EEENS4_18smem_ptr_flag_bitsILi16EEENSV_INS5_IJNSA_ILi8EEESI_EEENS5_IJSI_SC_EEEEEEEvNS4_8identityENS4_23SM90_TMA_LOAD_MULTICASTES1D_vS1E_EENS_8epilogue10collective6detail29Sm90TmaWarpSpecializedAdapterINS1I_15DefaultEpilogueISK_SL_SL_NS1H_6thread17LinearCombinationISK_Li1EffLNS1M_9ScaleType4KindE0ELNS_15FloatRoundStyleE2ESK_EENS1_15EpilogueDefaultEEEEEvvEEEEvNT_6ParamsE --------------------------
	.section	.nv.info._ZN7cutlass13device_kernelINS_4gemm6kernel13GemmUniversalIN4cute5tupleIJiiiiEEENS1_10collective13CollectiveMmaINS1_34MainloopSm90TmaGmmaWarpSpecializedILi12ENS5_IJNS4_1CILi2EEENSA_ILi1EEESC_EEENS1_32KernelTmaWarpSpecializedPingpongEEENS5_IJNSA_ILi64EEENSA_ILi224EEENSA_ILi32EEEEEENS_6half_tENS5_IJlSC_lEEESK_SL_NS4_8TiledMMAINS4_8MMA_AtomIJNS4_4SM904GMMA25MMA_64x32x16_F32F16F16_SSILNSP_5MajorE0ELSR_0ELNSP_7ScaleInE1ELSS_1EEEEEENS4_6LayoutINS5_IJSC_SC_SC_EEENS5_IJNSA_ILi0EEESX_SX_EEEEENS5_IJNS4_10UnderscoreES10_S10_EEEEENS4_13SM90_TMA_LOADENS4_14ComposedLayoutINS4_7SwizzleILi2ELi4ELi3EEENS4_18smem_ptr_flag_bitsILi16EEENSV_INS5_IJNSA_ILi8EEESI_EEENS5_IJSI_SC_EEEEEEEvNS4_8identityENS4_23SM90_TMA_LOAD_MULTICASTES1D_vS1E_EENS_8epilogue10collective6detail29Sm90TmaWarpSpecializedAdapterINS1I_15DefaultEpilogueISK_SL_SL_NS1H_6thread17LinearCombinationISK_Li1EffLNS1M_9ScaleType4KindE0ELNS_15FloatRoundStyleE2ESK_EENS1_15EpilogueDefaultEEEEEvvEEEEvNT_6ParamsE,"",@"SHT_CUDA_INFO"
	.sectionflags	@""
	.align	4


	//----- nvinfo : EIATTR_CUDA_API_VERSION
	.align		4
        /*0000*/ 	.byte	0x04, 0x37
        /*0002*/ 	.short	(.L_21 - .L_20)
.L_20:
        /*0004*/ 	.word	0x00000082


	//----- nvinfo : EIATTR_KPARAM_INFO
	.align		4
.L_21:
        /*0008*/ 	.byte	0x04, 0x17
        /*000a*/ 	.short	(.L_23 - .L_22)
.L_22:
        /*000c*/ 	.word	0x00000000
        /*0010*/ 	.short	0x0000
        /*0012*/ 	.short	0x0070
        /*0014*/ 	.byte	0x00, 0xf0, 0x01, 0x10


	//----- nvinfo : EIATTR_SPARSE_MMA_MASK
	.align		4
.L_23:
        /*0018*/ 	.byte	0x03, 0x50
        /*001a*/ 	.short	0x0000


	//----- nvinfo : EIATTR_MAXREG_COUNT
	.align		4
        /*001c*/ 	.byte	0x03, 0x1b
        /*001e*/ 	.short	0x00a8


	//----- nvinfo : EIATTR_NUM_BARRIERS
	.align		4
        /*0020*/ 	.byte	0x02, 0x4c
        /*0022*/ 	.byte	0x01
	.zero		1


	//----- nvinfo : EIATTR_EXTERNS
	.align		4
        /*0024*/ 	.byte	0x04, 0x0f
        /*0026*/ 	.short	(.L_25 - .L_24)


	//   ....[0]....
	.align		4
.L_24:
        /*0028*/ 	.word	index@(__assertfail)


	//----- nvinfo : EIATTR_ANNOTATIONS
	.align		4
.L_25:
        /*002c*/ 	.byte	0x04, 0x55
        /*002e*/ 	.short	(.L_27 - .L_26)


	//   ....[0]....
.L_26:
        /*0030*/ 	.word	0x00000001
        /*0034*/ 	.byte	0xe0, 0x0e, 0x00, 0x00, 0x01, 0x00, 0x00, 0x00, 0x00, 0x9f, 0x00, 0x00, 0x01, 0x00, 0x00, 0x00
        /*0044*/ 	.byte	0x70, 0xab, 0x00, 0x00


	//----- nvinfo : EIATTR_MERCURY_ISA_VERSION
	.align		4
.L_27:
        /*0048*/ 	.byte	0x03, 0x5f
        /*004a*/ 	.short	0x0101


	//----- nvinfo : EIATTR_INT_WARP_WIDE_INSTR_OFFSETS
	.align		4
        /*004c*/ 	.byte	0x04, 0x31
        /*004e*/ 	.short	(.L_29 - .L_28)


	//   ....[0]....
.L_28:
        /*0050*/ 	.word	0x00000660


	//   ....[1]....
        /*0054*/ 	.word	0x00000690


	//   ....[2]....
        /*0058*/ 	.word	0x000006d0


	//   ....[3]....
        /*005c*/ 	.word	0x00000800


	//   ....[4]....
        /*0060*/ 	.word	0x00000810


	//   ....[5]....
        /*0064*/ 	.word	0x00000820


	//   ....[6]....
        /*0068*/ 	.word	0x000008c0


	//   ....[7]....
        /*006c*/ 	.word	0x00000900


	//   ....[8]....
        /*0070*/ 	.word	0x00002890


	//----- nvinfo : EIATTR_COOP_GROUP_MASK_REGIDS
	.align		4
.L_29:
        /*0074*/ 	.byte	0x04, 0x29
        /*0076*/ 	.short	(.L_31 - .L_30)


	//   ....[0]....
.L_30:
        /*0078*/ 	.word	0xffffffff


	//   ....[1]....
        /*007c*/ 	.word	0xffffffff


	//   ....[2]....
        /*0080*/ 	.word	0xffffffff


	//   ....[3]....
        /*0084*/ 	.word	0xffffffff


	//   ....[4]....
        /*0088*/ 	.word	0xffffffff


	//   ....[5]....
        /*008c*/ 	.word	0xffffffff


	//   ....[6]....
        /*0090*/ 	.word	0xffffffff


	//----- nvinfo : EIATTR_COOP_GROUP_INSTR_OFFSETS
	.align		4
.L_31:
        /*0094*/ 	.byte	0x04, 0x28
        /*0096*/ 	.short	(.L_33 - .L_32)


	//   ....[0]....
.L_32:
        /*0098*/ 	.word	0x00000070


	//   ....[1]....
        /*009c*/ 	.word	0x00000080


	//   ....[2]....
        /*00a0*/ 	.word	0x00000140


	//   ....[3]....
        /*00a4*/ 	.word	0x00000420


	//   ....[4]....
        /*00a8*/ 	.word	0x00000460


	//   ....[5]....
        /*00ac*/ 	.word	0x00000840


	//   ....[6]....
        /*00b0*/ 	.word	0x00000a80


	//----- nvinfo : EIATTR_REG_RECONFIG
	.align		4
.L_33:
        /*00b4*/ 	.byte	0x01, 0x54
	.zero		2


	//----- nvinfo : EIATTR_SYSCALL_OFFSETS
	.align		4
        /*00b8*/ 	.byte	0x04, 0x46
        /*00ba*/ 	.short	(.L_35 - .L_34)


	//   ....[0]....
.L_34:
        /*00bc*/ 	.word	0x00001910


	//----- nvinfo : EIATTR_MBARRIER_INSTR_OFFSETS
	.align		4
.L_35:
        /*00c0*/ 	.byte	0x04, 0x39
        /*00c2*/ 	.short	(.L_37 - .L_36)


	//   ....[0]....
.L_36:
        /*00c4*/ 	.word	0x00000280
        /*00c8*/ 	.word	0x000000ff
        /*00cc*/ 	.word	0x00000000
        /*00d0*/ 	.short	0x0100
        /*00d2*/ 	.byte	0x08
	.zero		1


	//   ....[1]....
        /*00d4*/ 	.word	0x00000290
        /*00d8*/ 	.word	0x000000ff
        /*00dc*/ 	.word	0x00000060
        /*00e0*/ 	.short	0x0100
        /*00e2*/ 	.byte	0x08
	.zero		1


	//   ....[2]....
        /*00e4*/ 	.word	0x000002a0
        /*00e8*/ 	.word	0x000000ff
        /*00ec*/ 	.word	0x00000008
        /*00f0*/ 	.short	0x0100
        /*00f2*/ 	.byte	0x08
	.zero		1


	//   ....[3]....
        /*00f4*/ 	.word	0x000002b0
        /*00f8*/ 	.word	0x000000ff
        /*00fc*/ 	.word	0x00000068
        /*0100*/ 	.short	0x0100
        /*0102*/ 	.byte	0x08
	.zero		1


	//   ....[4]....
        /*0104*/ 	.word	0x000002c0
        /*0108*/ 	.word	0x000000ff
        /*010c*/ 	.word	0x00000010
        /*0110*/ 	.short	0x0100
        /*0112*/ 	.byte	0x08
	.zero		1


	//   ....[5]....
        /*0114*/ 	.word	0x000002d0
        /*0118*/ 	.word	0x000000ff
        /*011c*/ 	.word	0x00000070
        /*0120*/ 	.short	0x0100
        /*0122*/ 	.byte	0x08
	.zero		1


	//   ....[6]....
        /*0124*/ 	.word	0x000002e0
        /*0128*/ 	.word	0x000000ff
        /*012c*/ 	.word	0x00000018
        /*0130*/ 	.short	0x0100
        /*0132*/ 	.byte	0x08
	.zero		1


	//   ....[7]....
        /*0134*/ 	.word	0x000002f0
        /*0138*/ 	.word	0x000000ff
        /*013c*/ 	.word	0x00000078
        /*0140*/ 	.short	0x0100
        /*0142*/ 	.byte	0x08
	.zero		1


	//   ....[8]....
        /*0144*/ 	.word	0x00000300
        /*0148*/ 	.word	0x000000ff
        /*014c*/ 	.word	0x00000020
        /*0150*/ 	.short	0x0100
        /*0152*/ 	.byte	0x08
	.zero		1


	//   ....[9]....
        /*0154*/ 	.word	0x00000310
        /*0158*/ 	.word	0x000000ff
        /*015c*/ 	.word	0x00000080
        /*0160*/ 	.short	0x0100
        /*0162*/ 	.byte	0x08
	.zero		1


	//   ....[10]....
        /*0164*/ 	.word	0x00000320
        /*0168*/ 	.word	0x000000ff
        /*016c*/ 	.word	0x00000028
        /*0170*/ 	.short	0x0100
        /*0172*/ 	.byte	0x08
	.zero		1


	//   ....[11]....
        /*0174*/ 	.word	0x00000330
        /*0178*/ 	.word	0x000000ff
        /*017c*/ 	.word	0x00000088
        /*0180*/ 	.short	0x0100
        /*0182*/ 	.byte	0x08
	.zero		1


	//   ....[12]....
        /*0184*/ 	.word	0x00000340
        /*0188*/ 	.word	0x000000ff
        /*018c*/ 	.word	0x00000030
        /*0190*/ 	.short	0x0100
        /*0192*/ 	.byte	0x08
	.zero		1


	//   ....[13]....
        /*0194*/ 	.word	0x00000350
        /*0198*/ 	.word	0x000000ff
        /*019c*/ 	.word	0x00000090
        /*01a0*/ 	.short	0x0100
        /*01a2*/ 	.byte	0x08
	.zero		1


	//   ....[14]....
        /*01a4*/ 	.word	0x00000360
        /*01a8*/ 	.word	0x000000ff
        /*01ac*/ 	.word	0x00000038
        /*01b0*/ 	.short	0x0100
        /*01b2*/ 	.byte	0x08
	.zero		1


	//   ....[15]....
        /*01b4*/ 	.word	0x00000370
        /*01b8*/ 	.word	0x000000ff
        /*01bc*/ 	.word	0x00000098
        /*01c0*/ 	.short	0x0100
        /*01c2*/ 	.byte	0x08
	.zero		1


	//   ....[16]....
        /*01c4*/ 	.word	0x00000380
        /*01c8*/ 	.word	0x000000ff
        /*01cc*/ 	.word	0x00000040
        /*01d0*/ 	.short	0x0100
        /*01d2*/ 	.byte	0x08
	.zero		1


	//   ....[17]....
        /*01d4*/ 	.word	0x00000390
        /*01d8*/ 	.word	0x000000ff
        /*01dc*/ 	.word	0x000000a0
        /*01e0*/ 	.short	0x0100
        /*01e2*/ 	.byte	0x08
	.zero		1


	//   ....[18]....
        /*01e4*/ 	.word	0x000003a0
        /*01e8*/ 	.word	0x000000ff
        /*01ec*/ 	.word	0x00000048
        /*01f0*/ 	.short	0x0100
        /*01f2*/ 	.byte	0x08
	.zero		1


	//   ....[19]....
        /*01f4*/ 	.word	0x000003b0
        /*01f8*/ 	.word	0x000000ff
        /*01fc*/ 	.word	0x000000a8
        /*0200*/ 	.short	0x0100
        /*0202*/ 	.byte	0x08
	.zero		1


	//   ....[20]....
        /*0204*/ 	.word	0x000003c0
        /*0208*/ 	.word	0x000000ff
        /*020c*/ 	.word	0x00000050
        /*0210*/ 	.short	0x0100
        /*0212*/ 	.byte	0x08
	.zero		1


	//   ....[21]....
        /*0214*/ 	.word	0x000003d0
        /*0218*/ 	.word	0x000000ff
        /*021c*/ 	.word	0x000000b0
        /*0220*/ 	.short	0x0100
        /*0222*/ 	.byte	0x08
	.zero		1


	//   ....[22]....
        /*0224*/ 	.word	0x000003e0
        /*0228*/ 	.word	0x000000ff
        /*022c*/ 	.word	0x00000058
        /*0230*/ 	.short	0x0100
        /*0232*/ 	.byte	0x08
	.zero		1


	//   ....[23]....
        /*0234*/ 	.word	0x000003f0
        /*0238*/ 	.word	0x000000ff
        /*023c*/ 	.word	0x000000b8
        /*0240*/ 	.short	0x0100
        /*0242*/ 	.byte	0x08
	.zero		1


	//   ....[24]....
        /*0244*/ 	.word	0x00000930
        /*0248*/ 	.word	0x000000ff
        /*024c*/ 	.word	0x000000f0
        /*0250*/ 	.short	0x0100
        /*0252*/ 	.byte	0x08
	.zero		1


	//   ....[25]....
        /*0254*/ 	.word	0x000009c0
        /*0258*/ 	.word	0x000000ff
        /*025c*/ 	.word	0x000000f8
        /*0260*/ 	.short	0x0100
        /*0262*/ 	.byte	0x08
	.zero		1


	//   ....[26]....
        /*0264*/ 	.word	0x00000a00
        /*0268*/ 	.word	0x000000ff
        /*026c*/ 	.word	0x000000d0
        /*0270*/ 	.short	0x0100
        /*0272*/ 	.byte	0x09
	.zero		1


	//   ....[27]....
        /*0274*/ 	.word	0x00000a10
        /*0278*/ 	.word	0x000000ff
        /*027c*/ 	.word	0x000000d8
        /*0280*/ 	.short	0x0100
        /*0282*/ 	.byte	0x09
	.zero		1


	//   ....[28]....
        /*0284*/ 	.word	0x00000a20
        /*0288*/ 	.word	0x000000ff
        /*028c*/ 	.word	0x000000e0
        /*0290*/ 	.short	0x0100
        /*0292*/ 	.byte	0x09
	.zero		1


	//   ....[29]....
        /*0294*/ 	.word	0x00000a30
        /*0298*/ 	.word	0x000000ff
        /*029c*/ 	.word	0x000000e8
        /*02a0*/ 	.short	0x0100
        /*02a2*/ 	.byte	0x09
	.zero		1


	//   ....[30]....
        /*02a4*/ 	.word	0x000017f0
        /*02a8*/ 	.word	0x0000008f
        /*02ac*/ 	.word	0x00000000
        /*02b0*/ 	.short	0x010a
        /*02b2*/ 	.byte	0x2a
	.zero		1


	//   ....[31]....
        /*02b4*/ 	.word	0x00001990
        /*02b8*/ 	.word	0x00000003
        /*02bc*/ 	.word	0x00000000
        /*02c0*/ 	.short	0x010a
        /*02c2*/ 	.byte	0x3f
	.zero		1


	//   ....[32]....
        /*02c4*/ 	.word	0x000019f0
        /*02c8*/ 	.word	0x00000003
        /*02cc*/ 	.word	0x00000000
        /*02d0*/ 	.short	0x010a
        /*02d2*/ 	.byte	0x3f
	.zero		1


	//   ....[33]....
        /*02d4*/ 	.word	0x000020f0
        /*02d8*/ 	.word	0x000000ff
        /*02dc*/ 	.word	0x00000000
        /*02e0*/ 	.short	0x010a
        /*02e2*/ 	.byte	0x07
	.zero		1


	//   ....[34]....
        /*02e4*/ 	.word	0x00002130
        /*02e8*/ 	.word	0x000000ff
        /*02ec*/ 	.word	0x00000000
        /*02f0*/ 	.short	0x010a
        /*02f2*/ 	.byte	0x07
	.zero		1


	//   ....[35]....
        /*02f4*/ 	.word	0x00002730
        /*02f8*/ 	.word	0x00000005
        /*02fc*/ 	.word	0x00000000
        /*0300*/ 	.short	0x0101
        /*0302*/ 	.byte	0x3f
	.zero		1


	//   ....[36]....
        /*0304*/ 	.word	0x00002830
        /*0308*/ 	.word	0x00000090
        /*030c*/ 	.word	0x00000000
        /*0310*/ 	.short	0x0101
        /*0312*/ 	.byte	0x2d
	.zero		1


	//   ....[37]....
        /*0314*/ 	.word	0x00002930
        /*0318*/ 	.word	0x00000003
        /*031c*/ 	.word	0x00000000
        /*0320*/ 	.short	0x0101
        /*0322*/ 	.byte	0x3f
	.zero		1


	//   ....[38]....
        /*0324*/ 	.word	0x000029f0
        /*0328*/ 	.word	0x0000008f
        /*032c*/ 	.word	0x00000010
        /*0330*/ 	.short	0x010a
        /*0332*/ 	.byte	0x2a
	.zero		1


	//   ....[39]....
        /*0334*/ 	.word	0x00009f20
        /*0338*/ 	.word	0x00000092
        /*033c*/ 	.word	0x00000000
        /*0340*/ 	.short	0x0101
        /*0342*/ 	.byte	0x2d
	.zero		1


	//   ....[40]....
        /*0344*/ 	.word	0x0000a8b0
        /*0348*/ 	.word	0x0000000c
        /*034c*/ 	.word	0x00000060
        /*0350*/ 	.short	0x010a
        /*0352*/ 	.byte	0x3f
	.zero		1


	//   ....[41]....
        /*0354*/ 	.word	0x0000ac80
        /*0358*/ 	.word	0x00000005
        /*035c*/ 	.word	0x000000f8
        /*0360*/ 	.short	0x0101
        /*0362*/ 	.byte	0x3f
	.zero		1


	//   ....[42]....
        /*0364*/ 	.word	0x0000b400
        /*0368*/ 	.word	0x00000009
        /*036c*/ 	.word	0x00000000
        /*0370*/ 	.short	0x010a
        /*0372*/ 	.byte	0x3f
	.zero		1


	//   ....[43]....
        /*0374*/ 	.word	0x0000b480
        /*0378*/ 	.word	0x00000008
        /*037c*/ 	.word	0x00000000
        /*0380*/ 	.short	0x010a
        /*0382*/ 	.byte	0x3f
	.zero		1


	//   ....[44]....
        /*0384*/ 	.word	0x0000b510
        /*0388*/ 	.word	0x00000009
        /*038c*/ 	.word	0x00000000
        /*0390*/ 	.short	0x010a
        /*0392*/ 	.byte	0x3f
	.zero		1


	//   ....[45]....
        /*0394*/ 	.word	0x0000b5a0
        /*0398*/ 	.word	0x00000008
        /*039c*/ 	.word	0x00000000
        /*03a0*/ 	.short	0x010a
        /*03a2*/ 	.byte	0x3f
	.zero		1


	//   ....[46]....
        /*03a4*/ 	.word	0x0000b630
        /*03a8*/ 	.word	0x00000009
        /*03ac*/ 	.word	0x00000000
        /*03b0*/ 	.short	0x010a
        /*03b2*/ 	.byte	0x3f
	.zero		1


	//   ....[47]....
        /*03b4*/ 	.word	0x0000b6c0
        /*03b8*/ 	.word	0x00000008
        /*03bc*/ 	.word	0x00000000
        /*03c0*/ 	.short	0x010a
        /*03c2*/ 	.byte	0x3f
	.zero		1


	//   ....[48]....
        /*03c4*/ 	.word	0x0000b750
        /*03c8*/ 	.word	0x00000009
        /*03cc*/ 	.word	0x00000000
        /*03d0*/ 	.short	0x010a
        /*03d2*/ 	.byte	0x3f
	.zero		1


	//   ....[49]....
        /*03d4*/ 	.word	0x0000b7e0
        /*03d8*/ 	.word	0x00000008
        /*03dc*/ 	.word	0x00000000
        /*03e0*/ 	.short	0x010a
        /*03e2*/ 	.byte	0x3f
	.zero		1


	//   ....[50]....
        /*03e4*/ 	.word	0x0000b870
        /*03e8*/ 	.word	0x00000009
        /*03ec*/ 	.word	0x00000000
        /*03f0*/ 	.short	0x010a
        /*03f2*/ 	.byte	0x3f
	.zero		1


	//   ....[51]....
        /*03f4*/ 	.word	0x0000b900
        /*03f8*/ 	.word	0x00000008
        /*03fc*/ 	.word	0x00000000
        /*0400*/ 	.short	0x010a
        /*0402*/ 	.byte	0x3f
	.zero		1


	//   ....[52]....
        /*0404*/ 	.word	0x0000b990
        /*0408*/ 	.word	0x0000000b
        /*040c*/ 	.word	0x00000000
        /*0410*/ 	.short	0x010a
        /*0412*/ 	.byte	0x3f
	.zero		1


	//   ....[53]....
        /*0414*/ 	.word	0x0000ba20
        /*0418*/ 	.word	0x00000003
        /*041c*/ 	.word	0x00000000
        /*0420*/ 	.short	0x010a
        /*0422*/ 	.byte	0x3f
	.zero		1


	//   ....[54]....
        /*0424*/ 	.word	0x0000ba80
        /*0428*/ 	.word	0x00000091
        /*042c*/ 	.word	0x00000000
        /*0430*/ 	.short	0x010a
        /*0432*/ 	.byte	0x3f
	.zero		1


	//   ....[55]....
        /*0434*/ 	.word	0x0000bad0
        /*0438*/ 	.word	0x00000003
        /*043c*/ 	.word	0x00000000
        /*0440*/ 	.short	0x010a
        /*0442*/ 	.byte	0x3f
	.zero		1


	//   ....[56]....
        /*0444*/ 	.word	0x0000bb30
        /*0448*/ 	.word	0x00000005
        /*044c*/ 	.word	0x00000000
        /*0450*/ 	.short	0x010a
        /*0452*/ 	.byte	0x3f
	.zero		1


	//   ....[57]....
        /*0454*/ 	.word	0x0000bb80
        /*0458*/ 	.word	0x00000091
        /*045c*/ 	.word	0x00000010
        /*0460*/ 	.short	0x010a
        /*0462*/ 	.byte	0x3f
	.zero		1


	//   ....[58]....
        /*0464*/ 	.word	0x0000bc50
        /*0468*/ 	.word	0x0000000c
        /*046c*/ 	.word	0x00000060
        /*0470*/ 	.short	0x010a
        /*0472*/ 	.byte	0x3f
	.zero		1


	//   ....[59]....
        /*0474*/ 	.word	0x0000bd20
        /*0478*/ 	.word	0x00000009
        /*047c*/ 	.word	0x00000000
        /*0480*/ 	.short	0x010a
        /*0482*/ 	.byte	0x3f
	.zero		1


	//   ....[60]....
        /*0484*/ 	.word	0x0000bd70
        /*0488*/ 	.word	0x00000008
        /*048c*/ 	.word	0x00000000
        /*0490*/ 	.short	0x010a
        /*0492*/ 	.byte	0x3f
	.zero		1


	//   ....[61]....
        /*0494*/ 	.word	0x0000bdc0
        /*0498*/ 	.word	0x00000009
        /*049c*/ 	.word	0x00000000
        /*04a0*/ 	.short	0x010a
        /*04a2*/ 	.byte	0x3f
	.zero		1


	//   ....[62]....
        /*04a4*/ 	.word	0x0000be10
        /*04a8*/ 	.word	0x00000008
        /*04ac*/ 	.word	0x00000000
        /*04b0*/ 	.short	0x010a
        /*04b2*/ 	.byte	0x3f
	.zero		1


	//   ....[63]....
        /*04b4*/ 	.word	0x0000be60
        /*04b8*/ 	.word	0x00000009
        /*04bc*/ 	.word	0x00000000
        /*04c0*/ 	.short	0x010a
        /*04c2*/ 	.byte	0x3f
	.zero		1


	//   ....[64]....
        /*04c4*/ 	.word	0x0000beb0
        /*04c8*/ 	.word	0x00000008
        /*04cc*/ 	.word	0x00000000
        /*04d0*/ 	.short	0x010a
        /*04d2*/ 	.byte	0x3f
	.zero		1


	//   ....[65]....
        /*04d4*/ 	.word	0x0000bf00
        /*04d8*/ 	.word	0x00000009
        /*04dc*/ 	.word	0x00000000
        /*04e0*/ 	.short	0x010a
        /*04e2*/ 	.byte	0x3f
	.zero		1


	//   ....[66]....
        /*04e4*/ 	.word	0x0000bf50
        /*04e8*/ 	.word	0x00000008
        /*04ec*/ 	.word	0x00000000
        /*04f0*/ 	.short	0x010a
        /*04f2*/ 	.byte	0x3f
	.zero		1


	//   ....[67]....
        /*04f4*/ 	.word	0x0000bfa0
        /*04f8*/ 	.word	0x00000009
        /*04fc*/ 	.word	0x00000000
        /*0500*/ 	.short	0x010a
        /*0502*/ 	.byte	0x3f
	.zero		1


	//   ....[68]....
        /*0504*/ 	.word	0x0000bff0
        /*0508*/ 	.word	0x00000008
        /*050c*/ 	.word	0x00000000
        /*0510*/ 	.short	0x010a
        /*0512*/ 	.byte	0x3f
	.zero		1


	//   ....[69]....
        /*0514*/ 	.word	0x0000c040
        /*0518*/ 	.word	0x0000000b
        /*051c*/ 	.word	0x00000000
        /*0520*/ 	.short	0x010a
        /*0522*/ 	.byte	0x3f
	.zero		1


	//----- nvinfo : EIATTR_NUM_MBARRIERS
	.align		4
.L_37:
        /*0524*/ 	.byte	0x03, 0x38
        /*0526*/ 	.short	0x001e


	//----- nvinfo : EIATTR_EXIT_INSTR_OFFSETS
	.align		4
        /*0528*/ 	.byte	0x04, 0x1c
        /*052a*/ 	.short	(.L_39 - .L_38)


	//   ....[0]....
.L_38:
        /*052c*/ 	.word	0x00001520


	//   ....[1]....
        /*0530*/ 	.word	0x00001580


	//   ....[2]....
        /*0534*/ 	.word	0x0000a5b0


	//   ....[3]....
        /*0538*/ 	.word	0x0000a5e0


	//   ....[4]....
        /*053c*/ 	.word	0x0000ba70


	//----- nvinfo : EIATTR_MAX_THREADS
	.align		4
.L_39:
        /*0540*/ 	.byte	0x04, 0x05
        /*0542*/ 	.short	(.L_41 - .L_40)
.L_40:
        /*0544*/ 	.word	0x00000180
        /*0548*/ 	.word	0x00000001
        /*054c*/ 	.word	0x00000001


	//----- nvinfo : EIATTR_CRS_STACK_SIZE
	.align		4
.L_41:
        /*0550*/ 	.byte	0x04, 0x1e
        /*0552*/ 	.short	(.L_43 - .L_42)
.L_42:
        /*0554*/ 	.word	0x00000000


	//----- nvinfo : EIATTR_CBANK_PARAM_SIZE
	.align		4
.L_43:
        /*0558*/ 	.byte	0x03, 0x19
        /*055a*/ 	.short	0x0470


	//----- nvinfo : EIATTR_PARAM_CBANK
	.align		4
        /*055c*/ 	.byte	0x04, 0x0a
        /*055e*/ 	.short	(.L_45 - .L_44)
	.align		4
.L_44:
        /*0560*/ 	.word	index@(.nv.constant0._ZN7cutlass13device_kernelINS_4gemm6kernel13GemmUniversalIN4cute5tupleIJiiiiEEENS1_10collective13CollectiveMmaINS1_34MainloopSm90TmaGmmaWarpSpecializedILi12ENS5_IJNS4_1CILi2EEENSA_ILi1EEESC_EEENS1_32KernelTmaWarpSpecializedPingpongEEENS5_IJNSA_ILi64EEENSA_ILi224EEENSA_ILi32EEEEEENS_6half_tENS5_IJlSC_lEEESK_SL_NS4_8TiledMMAINS4_8MMA_AtomIJNS4_4SM904GMMA25MMA_64x32x16_F32F16F16_SSILNSP_5MajorE0ELSR_0ELNSP_7ScaleInE1ELSS_1EEEEEENS4_6LayoutINS5_IJSC_SC_SC_EEENS5_IJNSA_ILi0EEESX_SX_EEEEENS5_IJNS4_10UnderscoreES10_S10_EEEEENS4_13SM90_TMA_LOADENS4_14ComposedLayoutINS4_7SwizzleILi2ELi4ELi3EEENS4_18smem_ptr_flag_bitsILi16EEENSV_INS5_IJNSA_ILi8EEESI_EEENS5_IJSI_SC_EEEEEEEvNS4_8identityENS4_23SM90_TMA_LOAD_MULTICASTES1D_vS1E_EENS_8epilogue10collective6detail29Sm90TmaWarpSpecializedAdapterINS1I_15DefaultEpilogueISK_SL_SL_NS1H_6thread17LinearCombinationISK_Li1EffLNS1M_9ScaleType4KindE0ELNS_15FloatRoundStyleE2ESK_EENS1_15EpilogueDefaultEEEEEvvEEEEvNT_6ParamsE)
        /*0564*/ 	.short	0x0210
        /*0566*/ 	.short	0x0470


	//----- nvinfo : EIATTR_SW_WAR
	.align		4
.L_45:
        /*0568*/ 	.byte	0x04, 0x36
        /*056a*/ 	.short	(.L_47 - .L_46)
.L_46:
        /*056c*/ 	.word	0x00000008
.L_47:


//--------------------- .nv.callgraph             --------------------------
	.section	.nv.callgraph,"",@"SHT_CUDA_CALLGRAPH"
	.align	4
	.sectionentsize	8
	.align		4
        /*0000*/ 	.word	0x00000000
	.align		4
        /*0004*/ 	.word	0xffffffff
	.align		4
        /*0008*/ 	.word	index@(_ZN7cutlass13device_kernelINS_4gemm6kernel13GemmUniversalIN4cute5tupleIJiiiiEEENS1_10collective13CollectiveMmaINS1_34MainloopSm90TmaGmmaWarpSpecializedILi12ENS5_IJNS4_1CILi2EEENSA_ILi1EEESC_EEENS1_32KernelTmaWarpSpecializedPingpongEEENS5_IJNSA_ILi64EEENSA_ILi224EEENSA_ILi32EEEEEENS_6half_tENS5_IJlSC_lEEESK_SL_NS4_8TiledMMAINS4_8MMA_AtomIJNS4_4SM904GMMA25MMA_64x32x16_F32F16F16_SSILNSP_5MajorE0ELSR_0ELNSP_7ScaleInE1ELSS_1EEEEEENS4_6LayoutINS5_IJSC_SC_SC_EEENS5_IJNSA_ILi0EEESX_SX_EEEEENS5_IJNS4_10UnderscoreES10_S10_EEEEENS4_13SM90_TMA_LOADENS4_14ComposedLayoutINS4_7SwizzleILi2ELi4ELi3EEENS4_18smem_ptr_flag_bitsILi16EEENSV_INS5_IJNSA_ILi8EEESI_EEENS5_IJSI_SC_EEEEEEEvNS4_8identityENS4_23SM90_TMA_LOAD_MULTICASTES1D_vS1E_EENS_8epilogue10collective6detail29Sm90TmaWarpSpecializedAdapterINS1I_15DefaultEpilogueISK_SL_SL_NS1H_6thread17LinearCombinationISK_Li1EffLNS1M_9ScaleType4KindE0ELNS_15FloatRoundStyleE2ESK_EENS1_15EpilogueDefaultEEEEEvvEEEEvNT_6ParamsE)
	.align		4
        /*000c*/ 	.word	index@(__assertfail)
	.align		4
        /*0010*/ 	.word	0x00000000
	.align		4
        /*0014*/ 	.word	0xfffffffe
	.align		4
        /*0018*/ 	.word	0x00000000
	.align		4
        /*001c*/ 	.word	0xfffffffd
	.align		4
        /*0020*/ 	.word	0x00000000
	.align		4
        /*0024*/ 	.word	0xfffffffc


//--------------------- .nv.constant4             --------------------------
	.section	.nv.constant4,"a",@progbits
	.align	8
	.align		8
.nv.constant4:
        /*0000*/ 	.dword	__assertfail
	.align		8
        /*0008*/ 	.dword	__unnamed_1
	.align		8
        /*0010*/ 	.dword	_ZN40_INTERNAL_c1746eba_4_k_cu_e3c99681_113704cuda3std3__45__cpo5beginE
	.align		8
        /*0018*/ 	.dword	_ZN40_INTERNAL_c1746eba_4_k_cu_e3c99681_113704cuda3std3__45__cpo3endE
	.align		8
        /*0020*/ 	.dword	_ZN40_INTERNAL_c1746eba_4_k_cu_e3c99681_113704cuda3std3__45__cpo6cbeginE
	.align		8
        /*0028*/ 	.dword	_ZN40_INTERNAL_c1746eba_4_k_cu_e3c99681_113704cuda3std3__45__cpo4cendE
	.align		8
        /*0030*/ 	.dword	_ZN40_INTERNAL_c1746eba_4_k_cu_e3c99681_113704cuda3std3__442_GLOBAL__N__c1746eba_4_k_cu_e3c99681_113706ignoreE
	.align		8
        /*0038*/ 	.dword	_ZN40_INTERNAL_c1746eba_4_k_cu_e3c99681_113704cuda3std3__419piecewise_constructE
	.align		8
        /*0040*/ 	.dword	_ZN40_INTERNAL_c1746eba_4_k_cu_e3c99681_113704cuda3std3__48in_placeE
	.align		8
        /*0048*/ 	.dword	_ZN40_INTERNAL_c1746eba_4_k_cu_e3c99681_113704cuda3std6ranges3__45__cpo4swapE
	.align		8
        /*0050*/ 	.dword	_ZN40_INTERNAL_c1746eba_4_k_cu_e3c99681_113704cuda3std6ranges3__45__cpo9iter_moveE
	.align		8
        /*0058*/ 	.dword	_ZN40_INTERNAL_c1746eba_4_k_cu_e3c99681_113704cute7productE
	.align		8
        /*0060*/ 	.dword	_ZN40_INTERNAL_c1746eba_4_k_cu_e3c99681_113704cute1_E
	.align		8
        /*0068*/ 	.dword	$str$22
	.align		8
        /*0070*/ 	.dword	$str$23


//--------------------- .text._ZN7cutlass13device_kernelINS_4gemm6kernel13GemmUniversalIN4cute5tupleIJiiiiEEENS1_10collective13CollectiveMmaINS1_34MainloopSm90TmaGmmaWarpSpecializedILi12ENS5_IJNS4_1CILi2EEENSA_ILi1EEESC_EEENS1_32KernelTmaWarpSpecializedPingpongEEENS5_IJNSA_ILi64EEENSA_ILi224EEENSA_ILi32EEEEEENS_6half_tENS5_IJlSC_lEEESK_SL_NS4_8TiledMMAINS4_8MMA_AtomIJNS4_4SM904GMMA25MMA_64x32x16_F32F16F16_SSILNSP_5MajorE0ELSR_0ELNSP_7ScaleInE1ELSS_1EEEEEENS4_6LayoutINS5_IJSC_SC_SC_EEENS5_IJNSA_ILi0EEESX_SX_EEEEENS5_IJNS4_10UnderscoreES10_S10_EEEEENS4_13SM90_TMA_LOADENS4_14ComposedLayoutINS4_7SwizzleILi2ELi4ELi3EEENS4_18smem_ptr_flag_bitsILi16EEENSV_INS5_IJNSA_ILi8EEESI_EEENS5_IJSI_SC_EEEEEEEvNS4_8identityENS4_23SM90_TMA_LOAD_MULTICASTES1D_vS1E_EENS_8epilogue10collective6detail29Sm90TmaWarpSpecializedAdapterINS1I_15DefaultEpilogueISK_SL_SL_NS1H_6thread17LinearCombinationISK_Li1EffLNS1M_9ScaleType4KindE0ELNS_15FloatRoundStyleE2ESK_EENS1_15EpilogueDefaultEEEEEvvEEEEvNT_6ParamsE --------------------------
	.section	.text._ZN7cutlass13device_kernelINS_4gemm6kernel13GemmUniversalIN4cute5tupleIJiiiiEEENS1_10collective13CollectiveMmaINS1_34MainloopSm90TmaGmmaWarpSpecializedILi12ENS5_IJNS4_1CILi2EEENSA_ILi1EEESC_EEENS1_32KernelTmaWarpSpecializedPingpongEEENS5_IJNSA_ILi64EEENSA_ILi224EEENSA_ILi32EEEEEENS_6half_tENS5_IJlSC_lEEESK_SL_NS4_8TiledMMAINS4_8MMA_AtomIJNS4_4SM904GMMA25MMA_64x32x16_F32F16F16_SSILNSP_5MajorE0ELSR_0ELNSP_7ScaleInE1ELSS_1EEEEEENS4_6LayoutINS5_IJSC_SC_SC_EEENS5_IJNSA_ILi0EEESX_SX_EEEEENS5_IJNS4_10UnderscoreES10_S10_EEEEENS4_13SM90_TMA_LOADENS4_14ComposedLayoutINS4_7SwizzleILi2ELi4ELi3EEENS4_18smem_ptr_flag_bitsILi16EEENSV_INS5_IJNSA_ILi8EEESI_EEENS5_IJSI_SC_EEEEEEEvNS4_8identityENS4_23SM90_TMA_LOAD_MULTICASTES1D_vS1E_EENS_8epilogue10collective6detail29Sm90TmaWarpSpecializedAdapterINS1I_15DefaultEpilogueISK_SL_SL_NS1H_6thread17LinearCombinationISK_Li1EffLNS1M_9ScaleType4KindE0ELNS_15FloatRoundStyleE2ESK_EENS1_15EpilogueDefaultEEEEEvvEEEEvNT_6ParamsE,"ax",@progbits
	.align	128
.text._ZN7cutlass13device_kernelINS_4gemm6kernel13GemmUniversalIN4cute5tupleIJiiiiEEENS1_10collective13CollectiveMmaINS1_34MainloopSm90TmaGmmaWarpSpecializedILi12ENS5_IJNS4_1CILi2EEENSA_ILi1EEESC_EEENS1_32KernelTmaWarpSpecializedPingpongEEENS5_IJNSA_ILi64EEENSA_ILi224EEENSA_ILi32EEEEEENS_6half_tENS5_IJlSC_lEEESK_SL_NS4_8TiledMMAINS4_8MMA_AtomIJNS4_4SM904GMMA25MMA_64x32x16_F32F16F16_SSILNSP_5MajorE0ELSR_0ELNSP_7ScaleInE1ELSS_1EEEEEENS4_6LayoutINS5_IJSC_SC_SC_EEENS5_IJNSA_ILi0EEESX_SX_EEEEENS5_IJNS4_10UnderscoreES10_S10_EEEEENS4_13SM90_TMA_LOADENS4_14ComposedLayoutINS4_7SwizzleILi2ELi4ELi3EEENS4_18smem_ptr_flag_bitsILi16EEENSV_INS5_IJNSA_ILi8EEESI_EEENS5_IJSI_SC_EEEEEEEvNS4_8identityENS4_23SM90_TMA_LOAD_MULTICASTES1D_vS1E_EENS_8epilogue10collective6detail29Sm90TmaWarpSpecializedAdapterINS1I_15DefaultEpilogueISK_SL_SL_NS1H_6thread17LinearCombinationISK_Li1EffLNS1M_9ScaleType4KindE0ELNS_15FloatRoundStyleE2ESK_EENS1_15EpilogueDefaultEEEEEvvEEEEvNT_6ParamsE:
        .type           _ZN7cutlass13device_kernelINS_4gemm6kernel13GemmUniversalIN4cute5tupleIJiiiiEEENS1_10collective13CollectiveMmaINS1_34MainloopSm90TmaGmmaWarpSpecializedILi12ENS5_IJNS4_1CILi2EEENSA_ILi1EEESC_EEENS1_32KernelTmaWarpSpecializedPingpongEEENS5_IJNSA_ILi64EEENSA_ILi224EEENSA_ILi32EEEEEENS_6half_tENS5_IJlSC_lEEESK_SL_NS4_8TiledMMAINS4_8MMA_AtomIJNS4_4SM904GMMA25MMA_64x32x16_F32F16F16_SSILNSP_5MajorE0ELSR_0ELNSP_7ScaleInE1ELSS_1EEEEEENS4_6LayoutINS5_IJSC_SC_SC_EEENS5_IJNSA_ILi0EEESX_SX_EEEEENS5_IJNS4_10UnderscoreES10_S10_EEEEENS4_13SM90_TMA_LOADENS4_14ComposedLayoutINS4_7SwizzleILi2ELi4ELi3EEENS4_18smem_ptr_flag_bitsILi16EEENSV_INS5_IJNSA_ILi8EEESI_EEENS5_IJSI_SC_EEEEEEEvNS4_8identityENS4_23SM90_TMA_LOAD_MULTICASTES1D_vS1E_EENS_8epilogue10collective6detail29Sm90TmaWarpSpecializedAdapterINS1I_15DefaultEpilogueISK_SL_SL_NS1H_6thread17LinearCombinationISK_Li1EffLNS1M_9ScaleType4KindE0ELNS_15FloatRoundStyleE2ESK_EENS1_15EpilogueDefaultEEEEEvvEEEEvNT_6ParamsE,@function
        .size           _ZN7cutlass13device_kernelINS_4gemm6kernel13GemmUniversalIN4cute5tupleIJiiiiEEENS1_10collective13CollectiveMmaINS1_34MainloopSm90TmaGmmaWarpSpecializedILi12ENS5_IJNS4_1CILi2EEENSA_ILi1EEESC_EEENS1_32KernelTmaWarpSpecializedPingpongEEENS5_IJNSA_ILi64EEENSA_ILi224EEENSA_ILi32EEEEEENS_6half_tENS5_IJlSC_lEEESK_SL_NS4_8TiledMMAINS4_8MMA_AtomIJNS4_4SM904GMMA25MMA_64x32x16_F32F16F16_SSILNSP_5MajorE0ELSR_0ELNSP_7ScaleInE1ELSS_1EEEEEENS4_6LayoutINS5_IJSC_SC_SC_EEENS5_IJNSA_ILi0EEESX_SX_EEEEENS5_IJNS4_10UnderscoreES10_S10_EEEEENS4_13SM90_TMA_LOADENS4_14ComposedLayoutINS4_7SwizzleILi2ELi4ELi3EEENS4_18smem_ptr_flag_bitsILi16EEENSV_INS5_IJNSA_ILi8EEESI_EEENS5_IJSI_SC_EEEEEEEvNS4_8identityENS4_23SM90_TMA_LOAD_MULTICASTES1D_vS1E_EENS_8epilogue10collective6detail29Sm90TmaWarpSpecializedAdapterINS1I_15DefaultEpilogueISK_SL_SL_NS1H_6thread17LinearCombinationISK_Li1EffLNS1M_9ScaleType4KindE0ELNS_15FloatRoundStyleE2ESK_EENS1_15EpilogueDefaultEEEEEvvEEEEvNT_6ParamsE,(.L_x_314 - _ZN7cutlass13device_kernelINS_4gemm6kernel13GemmUniversalIN4cute5tupleIJiiiiEEENS1_10collective13CollectiveMmaINS1_34MainloopSm90TmaGmmaWarpSpecializedILi12ENS5_IJNS4_1CILi2EEENSA_ILi1EEESC_EEENS1_32KernelTmaWarpSpecializedPingpongEEENS5_IJNSA_ILi64EEENSA_ILi224EEENSA_ILi32EEEEEENS_6half_tENS5_IJlSC_lEEESK_SL_NS4_8TiledMMAINS4_8MMA_AtomIJNS4_4SM904GMMA25MMA_64x32x16_F32F16F16_SSILNSP_5MajorE0ELSR_0ELNSP_7ScaleInE1ELSS_1EEEEEENS4_6LayoutINS5_IJSC_SC_SC_EEENS5_IJNSA_ILi0EEESX_SX_EEEEENS5_IJNS4_10UnderscoreES10_S10_EEEEENS4_13SM90_TMA_LOADENS4_14ComposedLayoutINS4_7SwizzleILi2ELi4ELi3EEENS4_18smem_ptr_flag_bitsILi16EEENSV_INS5_IJNSA_ILi8EEESI_EEENS5_IJSI_SC_EEEEEEEvNS4_8identityENS4_23SM90_TMA_LOAD_MULTICASTES1D_vS1E_EENS_8epilogue10collective6detail29Sm90TmaWarpSpecializedAdapterINS1I_15DefaultEpilogueISK_SL_SL_NS1H_6thread17LinearCombinationISK_Li1EffLNS1M_9ScaleType4KindE0ELNS_15FloatRoundStyleE2ESK_EENS1_15EpilogueDefaultEEEEEvvEEEEvNT_6ParamsE)
        .other          _ZN7cutlass13device_kernelINS_4gemm6kernel13GemmUniversalIN4cute5tupleIJiiiiEEENS1_10collective13CollectiveMmaINS1_34MainloopSm90TmaGmmaWarpSpecializedILi12ENS5_IJNS4_1CILi2EEENSA_ILi1EEESC_EEENS1_32KernelTmaWarpSpecializedPingpongEEENS5_IJNSA_ILi64EEENSA_ILi224EEENSA_ILi32EEEEEENS_6half_tENS5_IJlSC_lEEESK_SL_NS4_8TiledMMAINS4_8MMA_AtomIJNS4_4SM904GMMA25MMA_64x32x16_F32F16F16_SSILNSP_5MajorE0ELSR_0ELNSP_7ScaleInE1ELSS_1EEEEEENS4_6LayoutINS5_IJSC_SC_SC_EEENS5_IJNSA_ILi0EEESX_SX_EEEEENS5_IJNS4_10UnderscoreES10_S10_EEEEENS4_13SM90_TMA_LOADENS4_14ComposedLayoutINS4_7SwizzleILi2ELi4ELi3EEENS4_18smem_ptr_flag_bitsILi16EEENSV_INS5_IJNSA_ILi8EEESI_EEENS5_IJSI_SC_EEEEEEEvNS4_8identityENS4_23SM90_TMA_LOAD_MULTICASTES1D_vS1E_EENS_8epilogue10collective6detail29Sm90TmaWarpSpecializedAdapterINS1I_15DefaultEpilogueISK_SL_SL_NS1H_6thread17LinearCombinationISK_Li1EffLNS1M_9ScaleType4KindE0ELNS_15FloatRoundStyleE2ESK_EENS1_15EpilogueDefaultEEEEEvvEEEEvNT_6ParamsE,@"STO_CUDA_ENTRY STV_DEFAULT"
_ZN7cutlass13device_kernelINS_4gemm6kernel13GemmUniversalIN4cute5tupleIJiiiiEEENS1_10collective13CollectiveMmaINS1_34MainloopSm90TmaGmmaWarpSpecializedILi12ENS5_IJNS4_1CILi2EEENSA_ILi1EEESC_EEENS1_32KernelTmaWarpSpecializedPingpongEEENS5_IJNSA_ILi64EEENSA_ILi224EEENSA_ILi32EEEEEENS_6half_tENS5_IJlSC_lEEESK_SL_NS4_8TiledMMAINS4_8MMA_AtomIJNS4_4SM904GMMA25MMA_64x32x16_F32F16F16_SSILNSP_5MajorE0ELSR_0ELNSP_7ScaleInE1ELSS_1EEEEEENS4_6LayoutINS5_IJSC_SC_SC_EEENS5_IJNSA_ILi0EEESX_SX_EEEEENS5_IJNS4_10UnderscoreES10_S10_EEEEENS4_13SM90_TMA_LOADENS4_14ComposedLayoutINS4_7SwizzleILi2ELi4ELi3EEENS4_18smem_ptr_flag_bitsILi16EEENSV_INS5_IJNSA_ILi8EEESI_EEENS5_IJSI_SC_EEEEEEEvNS4_8identityENS4_23SM90_TMA_LOAD_MULTICASTES1D_vS1E_EENS_8epilogue10collective6detail29Sm90TmaWarpSpecializedAdapterINS1I_15DefaultEpilogueISK_SL_SL_NS1H_6thread17LinearCombinationISK_Li1EffLNS1M_9ScaleType4KindE0ELNS_15FloatRoundStyleE2ESK_EENS1_15EpilogueDefaultEEEEEvvEEEEvNT_6ParamsE:
[----:B------:R-:W0:Y:S02]  /*0000*/  LDC R1, c[0x0][0x28] ;  /* 0x00000a00ff017b82 */ /* 0x000e240000000800 */
[----:B0-----:R-:W-:Y:S01]  /*0010*/  VIADD R1, R1, 0xfffffff8 ;  /* 0xfffffff801017836 */ /* 0x001fe20000000000 */
[----:B------:R-:W0:Y:S01]  /*0020*/  S2R R4, SR_TID.X ;  /* 0x0000000000047919 */ /* 0x000e220000002100 */
[----:B------:R-:W-:Y:S01]  /*0030*/  ELECT P0, URZ, PT ;  /* 0x00000000003f782f */ /* 0x000fe20003800000 */
[----:B------:R-:W-:Y:S01]  /*0040*/  BSSY B0, `(.L_x_0) ;  /* 0x000000f000007945 */ /* 0x000fe20003800000 */
[--C-:B0-----:R-:W-:Y:S02]  /*0050*/  SHF.R.U32.HI R2, RZ, 0x5, R4.reuse ;  /* 0x00000005ff027819 */ /* 0x101fe40000011604 */
[----:B------:R-:W-:-:S03]  /*0060*/  SHF.R.U32.HI R7, RZ, 0x7, R4 ;  /* 0x00000007ff077819 */ /* 0x000fc60000011604 */
[----:B------:R-:W0:Y:S04]  /*0070*/  SHFL.IDX PT, R5, R2, RZ, 0x1f ;  /* 0x00001fff02057589 */ /* 0x000e2800000e0000 */
[----:B------:R1:W2:Y:S01]  /*0080*/  SHFL.IDX PT, R10, R7, RZ, 0x1f ;  /* 0x00001fff070a7589 */ /* 0x0002a200000e0000 */
[----:B0-----:R-:W-:-:S13]  /*0090*/  ISETP.NE.OR P0, PT, R5, RZ, !P0 ;  /* 0x000000ff0500720c */ /* 0x001fda0004705670 */
[----:B-12---:R-:W-:Y:S05]  /*00a0*/  @P0 BRA `(.L_x_1) ;  /* 0x0000000000200947 */ /* 0x006fea0003800000 */
[----:B------:R-:W-:Y:S02]  /*00b0*/  ULDC.64 UR4, c[0x0][0x198] ;  /* 0x0000660000047ab9 */ /* 0x000fe40000000a00 */
[----:B------:R-:W-:Y:S02]  /*00c0*/  UIADD3 UR6, UP0, UR4, 0xf0, URZ ;  /* 0x000000f004067890 */ /* 0x000fe4000ff1e03f */
[----:B------:R-:W-:Y:S02]  /*00d0*/  UIADD3 UR4, UP1, UR4, 0x1f0, URZ ;  /* 0x000001f004047890 */ /* 0x000fe4000ff3e03f */
[----:B------:R-:W-:Y:S02]  /*00e0*/  UIADD3.X UR7, URZ, UR5, URZ, UP0, !UPT ;  /* 0x000000053f077290 */ /* 0x000fe400087fe43f */
[----:B------:R-:W-:-:S07]  /*00f0*/  UIADD3.X UR5, URZ, UR5, URZ, UP1, !UPT ;  /* 0x000000053f057290 */ /* 0x000fce0008ffe43f */
[----:B------:R0:W-:Y:S02]  /*0100*/  UTMACCTL.PF [UR6] ;  /* 0x00000000060079b9 */ /* 0x0001e40008040000 */
[----:B------:R0:W-:Y:S02]  /*0110*/  UTMACCTL.PF [UR4] ;  /* 0x00000000040079b9 */ /* 0x0001e40008040000 */
[----:B0-----:R-:W-:Y:S01]  /*0120*/  NOP ;  /* 0x0000000000007918 */ /* 0x001fe20000000000 */
.L_x_1:
[----:B------:R-:W-:Y:S05]  /*0130*/  BSYNC B0 ;  /* 0x0000000000007941 */ /* 0x000fea0003800000 */
.L_x_0:
[----:B------:R-:W0:Y:S01]  /*0140*/  SHFL.IDX PT, R8, R2, RZ, 0x1f ;  /* 0x00001fff02087589 */ /* 0x000e2200000e0000 */
[----:B------:R-:W-:-:S04]  /*0150*/  SHF.R.S32.HI R3, RZ, 0x1f, R4 ;  /* 0x0000001fff037819 */ /* 0x000fc80000011404 */
[----:B------:R-:W-:Y:S02]  /*0160*/  LEA.HI R3, R3, R4, RZ, 0x7 ;  /* 0x0000000403037211 */ /* 0x000fe400078f38ff */
[----:B0-----:R-:W-:-:S13]  /*0170*/  ISETP.NE.AND P0, PT, R8, RZ, PT ;  /* 0x000000ff0800720c */ /* 0x001fda0003f05270 */
[----:B------:R-:W-:Y:S05]  /*0180*/  @P0 BRA `(.L_x_2) ;  /* 0x0000000000a40947 */ /* 0x000fea0003800000 */
[----:B------:R-:W-:Y:S01]  /*0190*/  ELECT P0, URZ, PT ;  /* 0x00000000003f782f */ /* 0x000fe20003800000 */
[----:B------:R-:W-:-:S12]  /*01a0*/  BSSY B0, `(.L_x_2) ;  /* 0x0000027000007945 */ /* 0x000fd80003800000 */
[----:B------:R-:W-:Y:S05]  /*01b0*/  @!P0 BRA `(.L_x_3) ;  /* 0x0000000000948947 */ /* 0x000fea0003800000 */
[----:B------:R-:W0:Y:S01]  /*01c0*/  S2UR UR8, SR_CgaCtaId ;  /* 0x00000000000879c3 */ /* 0x000e220000008800 */
[----:B------:R-:W-:Y:S01]  /*01d0*/  UMOV UR4, 0x400 ;  /* 0x0000040000047882 */ /* 0x000fe20000000000 */
[----:B------:R-:W-:Y:S01]  /*01e0*/  UMOV UR5, 0x1 ;  /* 0x0000000100057882 */ /* 0x000fe20000000000 */
[----:B------:R-:W-:Y:S02]  /*01f0*/  UMOV UR6, 0x2 ;  /* 0x0000000200067882 */ /* 0x000fe40000000000 */
[----:B------:R-:W-:-:S04]  /*0200*/  UIADD3 UR6, -UR6, 0x100000, URZ ;  /* 0x0010000006067890 */ /* 0x000fc8000fffe13f */
[----:B------:R-:W-:Y:S02]  /*0210*/  USHF.L.U32 UR7, UR6, 0xb, URZ ;  /* 0x0000000b06077899 */ /* 0x000fe4000800063f */
[----:B------:R-:W-:Y:S02]  /*0220*/  USHF.L.U32 UR6, UR6, 0x1, URZ ;  /* 0x0000000106067899 */ /* 0x000fe4000800063f */
[----:B0-----:R-:W-:Y:S02]  /*0230*/  ULEA UR8, UR8, UR4, 0x18 ;  /* 0x0000000408087291 */ /* 0x001fe4000f8ec03f */
[----:B------:R-:W-:-:S04]  /*0240*/  UIADD3 UR4, -UR5, 0x100000, URZ ;  /* 0x0010000005047890 */ /* 0x000fc8000fffe13f */
[----:B------:R-:W-:Y:S02]  /*0250*/  USHF.L.U32 UR5, UR4, 0xb, URZ ;  /* 0x0000000b04057899 */ /* 0x000fe4000800063f */
[----:B------:R-:W-:Y:S01]  /*0260*/  USHF.L.U32 UR4, UR4, 0x1, URZ ;  /* 0x0000000104047899 */ /* 0x000fe2000800063f */
[----:B------:R-:W0:Y:S11]  /*0270*/  FENCE.VIEW.ASYNC.S ;  /* 0x00000000000073c6 */ /* 0x000e360000000000 */
[----:B0-----:R0:W1:Y:S01]  /*0280*/  SYNCS.EXCH.64 URZ, [UR8], UR4 ;  /* 0x00000004083f75b2 */ /* 0x0010620008000100 */
[----:B------:R0:W2:Y:S01]  /*0290*/  SYNCS.EXCH.64 URZ, [UR8+0x60], UR6 ;  /* 0x00006006083f75b2 */ /* 0x0000a20008000100 */
[----:B------:R0:W3:Y:S01]  /*02a0*/  SYNCS.EXCH.64 URZ, [UR8+0x8], UR4 ;  /* 0x00000804083f75b2 */ /* 0x0000e20008000100 */
[----:B------:R0:W4:Y:S01]  /*02b0*/  SYNCS.EXCH.64 URZ, [UR8+0x68], UR6 ;  /* 0x00006806083f75b2 */ /* 0x0001220008000100 */
[----:B------:R0:W0:Y:S01]  /*02c0*/  SYNCS.EXCH.64 URZ, [UR8+0x10], UR4 ;  /* 0x00001004083f75b2 */ /* 0x0000220008000100 */
        /* <DEDUP_REMOVED lines=19> */
[----:B-1----:R-:W-:Y:S01]  /*0400*/  NOP ;  /* 0x0000000000007918 */ /* 0x002fe20000000000 */
.L_x_3:
[----:B0-----:R-:W-:Y:S05]  /*0410*/  BSYNC B0 ;  /* 0x0000000000007941 */ /* 0x001fea0003800000 */
.L_x_2:
[----:B------:R-:W0:Y:S01]  /*0420*/  SHFL.IDX PT, R13, R2, RZ, 0x1f ;  /* 0x00001fff020d7589 */ /* 0x000e2200000e0000 */
[----:B------:R-:W1:Y:S01]  /*0430*/  S2UR UR12, SR_CTAID.X ;  /* 0x00000000000c79c3 */ /* 0x000e620000002500 */
[----:B------:R-:W-:Y:S02]  /*0440*/  LOP3.LUT R3, R3, 0xffffff80, RZ, 0xc0, !PT ;  /* 0xffffff8003037812 */ /* 0x000fe400078ec0ff */
[----:B------:R-:W-:Y:S01]  /*0450*/  ELECT P0, URZ, PT ;  /* 0x00000000003f782f */ /* 0x000fe20003800000 */
[----:B------:R5:W2:Y:S01]  /*0460*/  SHFL.IDX PT, R12, R2, RZ, 0x1f ;  /* 0x00001fff020c7589 */ /* 0x000aa200000e0000 */
[----:B------:R-:W-:Y:S01]  /*0470*/  ELECT P1, URZ, PT ;  /* 0x00000000003f782f */ /* 0x000fe20003820000 */
[----:B------:R-:W-:Y:S01]  /*0480*/  NOP ;  /* 0x0000000000007918 */ /* 0x000fe20000000000 */
[----:B------:R-:W-:Y:S01]  /*0490*/  IMAD.IADD R3, R4, 0x1, -R3 ;  /* 0x0000000104037824 */ /* 0x000fe200078e0a03 */
[----:B------:R-:W3:Y:S01]  /*04a0*/  S2R R6, SR_CTAID.Y ;  /* 0x0000000000067919 */ /* 0x000ee20000002600 */
[----:B------:R-:W-:Y:S01]  /*04b0*/  ULDC UR4, c[0x0][0x150] ;  /* 0x0000540000047ab9 */ /* 0x000fe20000000800 */
[----:B------:R-:W4:Y:S01]  /*04c0*/  LDC R14, c[0x0][0x144] ;  /* 0x00005100ff0e7b82 */ /* 0x000f220000000800 */
[----:B------:R-:W-:Y:S01]  /*04d0*/  UMOV UR11, 0x80 ;  /* 0x00000080000b7882 */ /* 0x000fe20000000000 */
[----:B------:R-:W-:Y:S01]  /*04e0*/  SHF.R.S32.HI R0, RZ, 0x1f, R3 ;  /* 0x0000001fff007819 */ /* 0x000fe20000011403 */
[----:B------:R-:W-:Y:S01]  /*04f0*/  NOP ;  /* 0x0000000000007918 */ /* 0x000fe20000000000 */
[C---:B------:R-:W-:Y:S01]  /*0500*/  VIADD R35, R10.reuse, 0xffffffff ;  /* 0xffffffff0a237836 */ /* 0x040fe20000000000 */
[----:B------:R-:W-:Y:S01]  /*0510*/  ISETP.NE.AND P4, PT, R10, RZ, PT ;  /* 0x000000ff0a00720c */ /* 0x000fe20003f85270 */
[----:B------:R-:W-:Y:S01]  /*0520*/  IMAD.MOV.U32 R137, RZ, RZ, 0x1 ;  /* 0x00000001ff897424 */ /* 0x000fe200078e00ff */
[----:B------:R-:W-:Y:S01]  /*0530*/  LEA.HI R9, R0, R3, RZ, 0x3 ;  /* 0x0000000300097211 */ /* 0x000fe200078f18ff */
[----:B------:R-:W4:Y:S01]  /*0540*/  LDC R15, c[0x0][0x140] ;  /* 0x00005000ff0f7b82 */ /* 0x000f220000000800 */
[----:B------:R-:W-:-:S02]  /*0550*/  ISETP.GE.U32.AND P6, PT, R35, 0x2, PT ;  /* 0x000000022300780c */ /* 0x000fc40003fc6070 */
[--C-:B------:R-:W-:Y:S02]  /*0560*/  SHF.R.S32.HI R11, RZ, 0x3, R9.reuse ;  /* 0x00000003ff0b7819 */ /* 0x100fe40000011409 */
[----:B-----5:R-:W-:Y:S02]  /*0570*/  SHF.R.S32.HI R2, RZ, 0x1f, R9 ;  /* 0x0000001fff027819 */ /* 0x020fe40000011409 */
[----:B------:R-:W-:Y:S01]  /*0580*/  SHF.R.S32.HI R9, RZ, 0x1f, R8 ;  /* 0x0000001fff097819 */ /* 0x000fe20000011408 */
[----:B------:R-:W5:Y:S01]  /*0590*/  LDC R25, c[0x0][0x148] ;  /* 0x00005200ff197b82 */ /* 0x000f620000000800 */
[----:B0-----:R-:W-:Y:S02]  /*05a0*/  ISETP.NE.OR P0, PT, R13, RZ, !P0 ;  /* 0x000000ff0d00720c */ /* 0x001fe40004705670 */
[----:B-1----:R-:W-:Y:S02]  /*05b0*/  I2FP.F32.U32 R13, UR12 ;  /* 0x0000000c000d7c45 */ /* 0x002fe40008201000 */
[----:B------:R-:W-:-:S02]  /*05c0*/  LEA.HI R2, R2, R11, RZ, 0x2 ;  /* 0x0000000b02027211 */ /* 0x000fc400078f10ff */
[----:B------:R-:W-:Y:S01]  /*05d0*/  LEA.HI R9, R9, R8, RZ, 0x2 ;  /* 0x0000000809097211 */ /* 0x000fe200078f10ff */
[----:B------:R-:W-:Y:S01]  /*05e0*/  FMUL R13, R13, UR4 ;  /* 0x000000040d0d7c20 */ /* 0x000fe20008400000 */
[----:B--2---:R-:W-:Y:S01]  /*05f0*/  ISETP.NE.OR P1, PT, R12, RZ, !P1 ;  /* 0x000000ff0c00720c */ /* 0x004fe20004f25670 */
[----:B------:R-:W-:Y:S01]  /*0600*/  ULDC UR4, c[0x0][0x154] ;  /* 0x0000550000047ab9 */ /* 0x000fe20000000800 */
[----:B------:R-:W-:Y:S02]  /*0610*/  LOP3.LUT R12, R2, 0xfffffffc, RZ, 0xc0, !PT ;  /* 0xfffffffc020c7812 */ /* 0x000fe400078ec0ff */
[----:B------:R-:W-:Y:S01]  /*0620*/  LOP3.LUT R9, R9, 0x3ffffffc, RZ, 0xc0, !PT ;  /* 0x3ffffffc09097812 */ /* 0x000fe200078ec0ff */
[----:B------:R-:W0:Y:S01]  /*0630*/  F2I.U32.TRUNC.NTZ R13, R13 ;  /* 0x0000000d000d7305 */ /* 0x000e22000020f000 */
[----:B------:R-:W-:Y:S01]  /*0640*/  SHF.R.S32.HI R2, RZ, 0x1f, R5 ;  /* 0x0000001fff027819 */ /* 0x000fe20000011405 */
[----:B------:R-:W-:Y:S01]  /*0650*/  IMAD.IADD R12, R11, 0x1, -R12 ;  /* 0x000000010b0c7824 */ /* 0x000fe200078e0a0c */
[----:B------:R-:W-:Y:S01]  /*0660*/  VOTEU.ALL UP1, P0 ;  /* 0x00000000003f7886 */ /* 0x000fe20000020000 */
[----:B------:R-:W-:Y:S01]  /*0670*/  IMAD.IADD R9, R8, 0x1, -R9 ;  /* 0x0000000108097824 */ /* 0x000fe200078e0a09 */
[----:B------:R-:W-:Y:S01]  /*0680*/  LEA.HI R2, R2, R5, RZ, 0x2 ;  /* 0x0000000502027211 */ /* 0x000fe200078f10ff */
[----:B------:R-:W-:Y:S01]  /*0690*/  VOTEU.ALL UP0, P0 ;  /* 0x00000000003f7886 */ /* 0x000fe20000000000 */
[----:B---3--:R-:W-:Y:S01]  /*06a0*/  I2FP.F32.U32 R8, R6 ;  /* 0x0000000600087245 */ /* 0x008fe20000201000 */
[----:B------:R-:W-:Y:S01]  /*06b0*/  IMAD R9, R9, 0x4, R12 ;  /* 0x0000000409097824 */ /* 0x000fe200078e020c */
[----:B------:R-:W-:Y:S01]  /*06c0*/  LOP3.LUT R2, R2, 0xfffffffc, RZ, 0xc0, !PT ;  /* 0xfffffffc02027812 */ /* 0x000fe200078ec0ff */
[----:B------:R-:W-:Y:S01]  /*06d0*/  VOTEU.ALL UP2, P1 ;  /* 0x00000000003f7886 */ /* 0x000fe20000840000 */
[----:B------:R-:W1:Y:S01]  /*06e0*/  @!UP1 S2UR UR7, SR_CgaCtaId ;  /* 0x00000000000799c3 */ /* 0x000e620000008800 */
[----:B------:R-:W-:Y:S01]  /*06f0*/  FMUL R8, R8, UR4 ;  /* 0x0000000408087c20 */ /* 0x000fe20008400000 */
[----:B------:R-:W-:Y:S01]  /*0700*/  IMAD.SHL.U32 R136, R9, 0x4, RZ ;  /* 0x0000000409887824 */ /* 0x000fe200078e00ff */
[----:B------:R-:W-:Y:S01]  /*0710*/  UMOV UR4, 0x20 ;  /* 0x0000002000047882 */ /* 0x000fe20000000000 */
[----:B------:R-:W-:Y:S01]  /*0720*/  IMAD.IADD R5, R5, 0x1, -R2 ;  /* 0x0000000105057824 */ /* 0x000fe200078e0a02 */
[----:B------:R-:W-:Y:S01]  /*0730*/  LEA.HI R2, R9, R9, RZ, 0x1 ;  /* 0x0000000909027211 */ /* 0x000fe200078f08ff */
[----:B0-----:R-:W-:Y:S01]  /*0740*/  IMAD.MOV R13, RZ, RZ, -R13 ;  /* 0x000000ffff0d7224 */ /* 0x001fe200078e0a0d */
[----:B------:R-:W0:Y:S01]  /*0750*/  F2I.U32.TRUNC.NTZ R8, R8 ;  /* 0x0000000800087305 */ /* 0x000e22000020f000 */
[----:B------:R-:W2:Y:S01]  /*0760*/  @!UP2 S2UR UR10, SR_CgaCtaId ;  /* 0x00000000000aa9c3 */ /* 0x000ea20000008800 */
[----:B------:R-:W-:Y:S01]  /*0770*/  LOP3.LUT R2, R2, 0xfffffffe, RZ, 0xc0, !PT ;  /* 0xfffffffe02027812 */ /* 0x000fe200078ec0ff */
[----:B----4-:R-:W-:Y:S01]  /*0780*/  IMAD R21, R14, R13, UR12 ;  /* 0x0000000c0e157e24 */ /* 0x010fe2000f8e020d */
[----:B------:R-:W-:Y:S01]  /*0790*/  @!UP1 UMOV UR6, 0x400 ;  /* 0x0000040000069882 */ /* 0x000fe20000000000 */
[----:B------:R-:W-:-:S04]  /*07a0*/  @!UP1 UIADD3 UR4, -UR4, 0x100000, URZ ;  /* 0x0010000004049890 */ /* 0x000fc8000fffe13f */
[----:B------:R-:W-:Y:S02]  /*07b0*/  @!UP1 USHF.L.U32 UR5, UR4, 0xb, URZ ;  /* 0x0000000b04059899 */ /* 0x000fe4000800063f */
[----:B------:R-:W-:Y:S01]  /*07c0*/  @!UP1 USHF.L.U32 UR4, UR4, 0x1, URZ ;  /* 0x0000000104049899 */ /* 0x000fe2000800063f */
[C---:B------:R-:W-:Y:S01]  /*07d0*/  LOP3.LUT R136, R9.reuse, 0xc, R136, 0x78, !PT ;  /* 0x0000000c09887812 */ /* 0x040fe200078e7888 */
[----:B------:R-:W-:Y:S01]  /*07e0*/  IMAD.IADD R2, R9, 0x1, -R2 ;  /* 0x0000000109027824 */ /* 0x000fe200078e0a02 */
[----:B------:R-:W-:Y:S01]  /*07f0*/  @!UP2 UMOV UR9, 0x400 ;  /* 0x000004000009a882 */ /* 0x000fe20000000000 */
[----:B------:R-:W-:Y:S01]  /*0800*/  VOTEU.ALL UP3, P1 ;  /* 0x00000000003f7886 */ /* 0x000fe20000860000 */
[----:B------:R-:W-:Y:S01]  /*0810*/  VOTEU.ALL UP4, P1 ;  /* 0x00000000003f7886 */ /* 0x000fe20000880000 */
[----:B------:R-:W-:Y:S01]  /*0820*/  VOTEU.ALL UP5, P1 ;  /* 0x00000000003f7886 */ /* 0x000fe200008a0000 */
[----:B------:R-:W-:Y:S01]  /*0830*/  ISETP.NE.AND P3, PT, R2, R21, PT ;  /* 0x000000150200720c */ /* 0x000fe20003f65270 */
[----:B------:R3:W4:Y:S01]  /*0840*/  SHFL.IDX PT, R14, R7, RZ, 0x1f ;  /* 0x00001fff070e7589 */ /* 0x00072200000e0000 */
[----:B------:R-:W-:Y:S01]  /*0850*/  ISETP.EQ.U32.AND P2, PT, R15, 0x1, PT ;  /* 0x000000010f00780c */ /* 0x000fe20003f42070 */
[----:B0-----:R-:W-:Y:S01]  /*0860*/  IMAD.MOV R20, RZ, RZ, -R8 ;  /* 0x000000ffff147224 */ /* 0x001fe200078e0a08 */
[----:B-1----:R-:W-:-:S02]  /*0870*/  @!UP1 ULEA UR8, UR7, UR6, 0x18 ;  /* 0x0000000607089291 */ /* 0x002fc4000f8ec03f */
[----:B------:R-:W-:-:S04]  /*0880*/  @!UP2 UIADD3 UR6, -UR11, 0x100000, URZ ;  /* 0x001000000b06a890 */ /* 0x000fc8000fffe13f */
[----:B------:R-:W-:Y:S02]  /*0890*/  @!UP2 USHF.L.U32 UR7, UR6, 0xb, URZ ;  /* 0x0000000b0607a899 */ /* 0x000fe4000800063f */
[----:B------:R-:W-:Y:S01]  /*08a0*/  @!UP2 USHF.L.U32 UR6, UR6, 0x1, URZ ;  /* 0x000000010606a899 */ /* 0x000fe2000800063f */
[----:B-----5:R-:W-:Y:S01]  /*08b0*/  IMAD R9, R25, R20, R6 ;  /* 0x0000001419097224 */ /* 0x020fe200078e0206 */
[----:B------:R-:W-:Y:S01]  /*08c0*/  VOTEU.ALL UP1, P0 ;  /* 0x00000000003f7886 */ /* 0x000fe20000020000 */
[----:B------:R-:W-:Y:S01]  /*08d0*/  LOP3.LUT P0, RZ, R3, 0x7, RZ, 0xc0, !PT ;  /* 0x0000000703ff7812 */ /* 0x000fe2000780c0ff */
[----:B--2---:R-:W-:Y:S01]  /*08e0*/  @!UP2 ULEA UR9, UR10, UR9, 0x18 ;  /* 0x000000090a09a291 */ /* 0x004fe2000f8ec03f */
[----:B------:R-:W-:Y:S01]  /*08f0*/  @P3 LEA.HI R2, R136, R136, RZ, 0x1 ;  /* 0x0000008888023211 */ /* 0x000fe200078f08ff */
[----:B------:R-:W-:Y:S01]  /*0900*/  VOTEU.ALL UP2, P1 ;  /* 0x00000000003f7886 */ /* 0x000fe20000840000 */
[----:B------:R-:W-:Y:S01]  /*0910*/  ISETP.NE.AND P1, PT, R5, 0x3, PT ;  /* 0x000000030500780c */ /* 0x000fe20003f25270 */
[----:B------:R-:W0:Y:S02]  /*0920*/  FENCE.VIEW.ASYNC.S ;  /* 0x00000000000073c6 */ /* 0x000e240000000000 */
[----:B0-----:R3:W0:Y:S01]  /*0930*/  @!UP0 SYNCS.EXCH.64 URZ, [UR8+0xf0], UR4 ;  /* 0x0000f004083f85b2 */ /* 0x0016220008000100 */
[----:B------:R-:W-:-:S02]  /*0940*/  @P3 SHF.R.S32.HI R2, RZ, 0x1, R2 ;  /* 0x00000001ff023819 */ /* 0x000fc40000011402 */
[----:B------:R-:W-:Y:S02]  /*0950*/  ISETP.EQ.OR P1, PT, R5, RZ, !P1 ;  /* 0x000000ff0500720c */ /* 0x000fe40004f22670 */
[----:B------:R-:W-:Y:S02]  /*0960*/  @P3 ISETP.NE.AND P5, PT, R2, R9, PT ;  /* 0x000000090200320c */ /* 0x000fe40003fa5270 */
[----:B------:R-:W-:Y:S02]  /*0970*/  ISETP.LT.U32.AND P0, PT, R136, 0x2, !P0 ;  /* 0x000000028800780c */ /* 0x000fe40004701070 */
[----:B------:R-:W-:Y:S02]  /*0980*/  ISETP.EQ.AND P1, PT, R10, RZ, P1 ;  /* 0x000000ff0a00720c */ /* 0x000fe40000f22270 */
[----:B------:R-:W-:Y:S02]  /*0990*/  SEL R2, RZ, 0x1, !P0 ;  /* 0x00000001ff027807 */ /* 0x000fe40004000000 */
[----:B------:R-:W-:-:S02]  /*09a0*/  @P3 SEL R137, RZ, 0x1, P5 ;  /* 0x00000001ff893807 */ /* 0x000fc40002800000 */
[----:B------:R-:W-:Y:S01]  /*09b0*/  SEL R16, RZ, 0x1, !P1 ;  /* 0x00000001ff107807 */ /* 0x000fe20004800000 */
[----:B------:R3:W1:Y:S01]  /*09c0*/  @!UP1 SYNCS.EXCH.64 URZ, [UR8+0xf8], UR4 ;  /* 0x0000f804083f95b2 */ /* 0x0006620008000100 */
[----:B------:R-:W-:Y:S01]  /*09d0*/  NOP ;  /* 0x0000000000007918 */ /* 0x000fe20000000000 */
[----:B------:R-:W-:Y:S02]  /*09e0*/  LOP3.LUT R137, R137, R2, RZ, 0xc0, !PT ;  /* 0x0000000289897212 */ /* 0x000fe400078ec0ff */
[----:B------:R-:W-:Y:S01]  /*09f0*/  SEL R16, R16, 0x2, P6 ;  /* 0x0000000210107807 */ /* 0x000fe20003000000 */
[----:B------:R3:W2:Y:S01]  /*0a00*/  @!UP2 SYNCS.EXCH.64 URZ, [UR9+0xd0], UR6 ;  /* 0x0000d006093fa5b2 */ /* 0x0006a20008000100 */
[----:B------:R3:W0:Y:S01]  /*0a10*/  @!UP3 SYNCS.EXCH.64 URZ, [UR9+0xd8], UR6 ;  /* 0x0000d806093fb5b2 */ /* 0x0006220008000100 */
[----:B------:R3:W0:Y:S01]  /*0a20*/  @!UP4 SYNCS.EXCH.64 URZ, [UR9+0xe0], UR6 ;  /* 0x0000e006093fc5b2 */ /* 0x0006220008000100 */
[----:B------:R3:W0:Y:S01]  /*0a30*/  @!UP5 SYNCS.EXCH.64 URZ, [UR9+0xe8], UR6 ;  /* 0x0000e806093fd5b2 */ /* 0x0006220008000100 */
[----:B------:R-:W-:Y:S01]  /*0a40*/  NOP ;  /* 0x0000000000007918 */ /* 0x000fe20000000000 */
[----:B---34-:R-:W-:Y:S05]  /*0a50*/  @!P2 BRA `(.L_x_4) ;  /* 0x000000000008a947 */ /* 0x018fea0003800000 */
[----:B012---:R-:W-:Y:S01]  /*0a60*/  UCGABAR_ARV ;  /* 0x00000000000079c7 */ /* 0x007fe20008000000 */
[----:B------:R-:W-:Y:S05]  /*0a70*/  BRA `(.L_x_5) ;  /* 0x0000000000047947 */ /* 0x000fea0003800000 */
.L_x_4:
[----:B012---:R-:W-:Y:S01]  /*0a80*/  NOP ;  /* 0x0000000000007918 */ /* 0x007fe20000000000 */
.L_x_5:
[----:B------:R-:W-:Y:S01]  /*0a90*/  ULDC.64 UR4, c[0x0][0x598] ;  /* 0x0001660000047ab9 */ /* 0x000fe20000000a00 */
[----:B------:R-:W-:Y:S01]  /*0aa0*/  ULDC.64 UR36, c[0x0][0x208] ;  /* 0x0000820000247ab9 */ /* 0x000fe20000000a00 */
[----:B------:R-:W-:-:S04]  /*0ab0*/  ISETP.NE.U32.AND P0, PT, RZ, UR4, PT ;  /* 0x00000004ff007c0c */ /* 0x000fc8000bf05070 */
[----:B------:R-:W-:-:S13]  /*0ac0*/  ISETP.NE.AND.EX P0, PT, RZ, UR5, PT, P0 ;  /* 0x00000005ff007c0c */ /* 0x000fda000bf05300 */
[----:B------:R-:W-:Y:S05]  /*0ad0*/  @!P0 BRA `(.L_x_6) ;  /* 0x00000000001c8947 */ /* 0x000fea0003800000 */
[----:B------:R-:W0:Y:S02]  /*0ae0*/  LDC.64 R8, c[0x0][0x598] ;  /* 0x00016600ff087b82 */ /* 0x000e240000000a00 */
[----:B0-----:R-:W2:Y:S02]  /*0af0*/  LDG.E.64 R8, desc[UR36][R8.64] ;  /* 0x0000002408087981 */ /* 0x001ea4000c1e1b00 */
[----:B--2---:R-:W-:-:S04]  /*0b00*/  ISETP.NE.U32.AND P0, PT, R8, RZ, PT ;  /* 0x000000ff0800720c */ /* 0x004fc80003f05070 */
[----:B------:R-:W-:-:S13]  /*0b10*/  ISETP.NE.AND.EX P0, PT, R9, RZ, PT, P0 ;  /* 0x000000ff0900720c */ /* 0x000fda0003f05300 */
[----:B------:R-:W-:Y:S05]  /*0b20*/  @!P0 BRA `(.L_x_6) ;  /* 0x0000000000088947 */ /* 0x000fea0003800000 */
[----:B------:R0:W5:Y:S01]  /*0b30*/  LD.E R138, desc[UR36][R8.64] ;  /* 0x00000024088a7980 */ /* 0x000162000c101900 */
[----:B------:R-:W-:Y:S05]  /*0b40*/  BRA `(.L_x_7) ;  /* 0x0000000000247947 */ /* 0x000fea0003800000 */
.L_x_6:
[----:B------:R-:W-:Y:S02]  /*0b50*/  ULDC.64 UR4, c[0x0][0x588] ;  /* 0x0001620000047ab9 */ /* 0x000fe40000000a00 */
[----:B------:R-:W-:-:S04]  /*0b60*/  ISETP.NE.U32.AND P0, PT, RZ, UR4, PT ;  /* 0x00000004ff007c0c */ /* 0x000fc8000bf05070 */
[----:B------:R-:W-:-:S13]  /*0b70*/  ISETP.NE.AND.EX P0, PT, RZ, UR5, PT, P0 ;  /* 0x00000005ff007c0c */ /* 0x000fda000bf05300 */
[----:B------:R-:W-:Y:S05]  /*0b80*/  @!P0 BRA `(.L_x_8) ;  /* 0x00000000000c8947 */ /* 0x000fea0003800000 */
[----:B------:R-:W0:Y:S02]  /*0b90*/  LDC.64 R138, c[0x0][0x588] ;  /* 0x00016200ff8a7b82 */ /* 0x000e240000000a00 */
[----:B0-----:R1:W5:Y:S01]  /*0ba0*/  LDG.E R138, desc[UR36][R138.64] ;  /* 0x000000248a8a7981 */ /* 0x001362000c1e1900 */
[----:B------:R-:W-:Y:S05]  /*0bb0*/  BRA `(.L_x_7) ;  /* 0x0000000000087947 */ /* 0x000fea0003800000 */
.L_x_8:
[----:B------:R-:W-:Y:S02]  /*0bc0*/  ULDC UR4, c[0x0][0x580] ;  /* 0x0001600000047ab9 */ /* 0x000fe40000000800 */
[----:B------:R-:W-:-:S07]  /*0bd0*/  IMAD.U32 R138, RZ, RZ, UR4 ;  /* 0x00000004ff8a7e24 */ /* 0x000fce000f8e00ff */
.L_x_7:
[----:B------:R-:W-:Y:S02]  /*0be0*/  ULDC.64 UR4, c[0x0][0x5a0] ;  /* 0x0001680000047ab9 */ /* 0x000fe40000000a00 */
[----:B------:R-:W-:-:S04]  /*0bf0*/  ISETP.NE.U32.AND P0, PT, RZ, UR4, PT ;  /* 0x00000004ff007c0c */ /* 0x000fc8000bf05070 */
[----:B------:R-:W-:-:S13]  /*0c00*/  ISETP.NE.AND.EX P0, PT, RZ, UR5, PT, P0 ;  /* 0x00000005ff007c0c */ /* 0x000fda000bf05300 */
[----:B------:R-:W-:Y:S05]  /*0c10*/  @!P0 BRA `(.L_x_9) ;  /* 0x00000000001c8947 */ /* 0x000fea0003800000 */
[----:B0-----:R-:W0:Y:S02]  /*0c20*/  LDC.64 R8, c[0x0][0x5a0] ;  /* 0x00016800ff087b82 */ /* 0x001e240000000a00 */
[----:B0-----:R-:W2:Y:S02]  /*0c30*/  LDG.E.64 R8, desc[UR36][R8.64] ;  /* 0x0000002408087981 */ /* 0x001ea4000c1e1b00 */
[----:B--2---:R-:W-:-:S04]  /*0c40*/  ISETP.NE.U32.AND P0, PT, R8, RZ, PT ;  /* 0x000000ff0800720c */ /* 0x004fc80003f05070 */
[----:B------:R-:W-:-:S13]  /*0c50*/  ISETP.NE.AND.EX P0, PT, R9, RZ, PT, P0 ;  /* 0x000000ff0900720c */ /* 0x000fda0003f05300 */
[----:B------:R-:W-:Y:S05]  /*0c60*/  @!P0 BRA `(.L_x_9) ;  /* 0x0000000000088947 */ /* 0x000fea0003800000 */
[----:B-1----:R0:W5:Y:S01]  /*0c70*/  LD.E R139, desc[UR36][R8.64] ;  /* 0x00000024088b7980 */ /* 0x002162000c101900 */
[----:B------:R-:W-:Y:S05]  /*0c80*/  BRA `(.L_x_10) ;  /* 0x0000000000247947 */ /* 0x000fea0003800000 */
.L_x_9:
[----:B------:R-:W-:Y:S02]  /*0c90*/  ULDC.64 UR4, c[0x0][0x590] ;  /* 0x0001640000047ab9 */ /* 0x000fe40000000a00 */
[----:B------:R-:W-:-:S04]  /*0ca0*/  ISETP.NE.U32.AND P0, PT, RZ, UR4, PT ;  /* 0x00000004ff007c0c */ /* 0x000fc8000bf05070 */
[----:B------:R-:W-:-:S13]  /*0cb0*/  ISETP.NE.AND.EX P0, PT, RZ, UR5, PT, P0 ;  /* 0x00000005ff007c0c */ /* 0x000fda000bf05300 */
[----:B------:R-:W-:Y:S05]  /*0cc0*/  @!P0 BRA `(.L_x_11) ;  /* 0x00000000000c8947 */ /* 0x000fea0003800000 */
[----:B0-----:R-:W1:Y:S02]  /*0cd0*/  LDC.64 R8, c[0x0][0x590] ;  /* 0x00016400ff087b82 */ /* 0x001e640000000a00 */
[----:B-1----:R1:W5:Y:S01]  /*0ce0*/  LDG.E R139, desc[UR36][R8.64] ;  /* 0x00000024088b7981 */ /* 0x002362000c1e1900 */
[----:B------:R-:W-:Y:S05]  /*0cf0*/  BRA `(.L_x_10) ;  /* 0x0000000000087947 */ /* 0x000fea0003800000 */
.L_x_11:
[----:B------:R-:W-:Y:S02]  /*0d00*/  ULDC UR4, c[0x0][0x584] ;  /* 0x0001610000047ab9 */ /* 0x000fe40000000800 */
[----:B-1----:R-:W-:-:S07]  /*0d10*/  IMAD.U32 R139, RZ, RZ, UR4 ;  /* 0x00000004ff8b7e24 */ /* 0x002fce000f8e00ff */
.L_x_10:
[----:B------:R-:W2:Y:S01]  /*0d20*/  LDC R2, c[0x0][0x65c] ;  /* 0x00019700ff027b82 */ /* 0x000ea20000000800 */
[----:B------:R-:W-:Y:S01]  /*0d30*/  ULDC UR6, c[0x0][0x28c] ;  /* 0x0000a30000067ab9 */ /* 0x000fe20000000800 */
[----:B------:R-:W-:Y:S01]  /*0d40*/  ISETP.NE.AND P0, PT, R10, 0x2, PT ;  /* 0x000000020a00780c */ /* 0x000fe20003f05270 */
[----:B------:R-:W-:Y:S01]  /*0d50*/  UIADD3 UR6, UR6, 0x1f, URZ ;  /* 0x0000001f06067890 */ /* 0x000fe2000fffe03f */
[----:B01----:R-:W-:Y:S01]  /*0d60*/  IMAD.U32 R8, RZ, RZ, UR12 ;  /* 0x0000000cff087e24 */ /* 0x003fe2000f8e00ff */
[----:B------:R-:W-:Y:S01]  /*0d70*/  UMOV UR38, URZ ;  /* 0x0000003f00267c82 */ /* 0x000fe20008000000 */
[----:B------:R-:W-:Y:S01]  /*0d80*/  IMAD.MOV.U32 R9, RZ, RZ, RZ ;  /* 0x000000ffff097224 */ /* 0x000fe200078e00ff */
[----:B------:R-:W-:Y:S01]  /*0d90*/  USHF.R.S32.HI UR7, URZ, 0x1f, UR6 ;  /* 0x0000001f3f077899 */ /* 0x000fe20008011406 */
[----:B------:R-:W-:Y:S01]  /*0da0*/  UMOV UR39, URZ ;  /* 0x0000003f00277c82 */ /* 0x000fe20008000000 */
[----:B------:R-:W-:Y:S02]  /*0db0*/  ULDC.64 UR8, c[0x0][0x650] ;  /* 0x0001940000087ab9 */ /* 0x000fe40000000a00 */
[----:B------:R-:W-:-:S04]  /*0dc0*/  ULEA.HI UR7, UR7, UR6, URZ, 0x5 ;  /* 0x0000000607077291 */ /* 0x000fc8000f8f283f */
[----:B------:R-:W-:Y:S01]  /*0dd0*/  USHF.R.S32.HI UR40, URZ, 0x5, UR7 ;  /* 0x000000053f287899 */ /* 0x000fe20008011407 */
[----:B--2---:R-:W-:-:S13]  /*0de0*/  ISETP.NE.AND P1, PT, R2, 0x1, PT ;  /* 0x000000010200780c */ /* 0x004fda0003f25270 */
[----:B------:R-:W0:Y:S01]  /*0df0*/  @P1 LDC R19, c[0x0][0x10] ;  /* 0x00000400ff131b82 */ /* 0x000e220000000800 */
[----:B------:R-:W-:Y:S02]  /*0e00*/  @P1 IMAD.MOV.U32 R7, RZ, RZ, RZ ;  /* 0x000000ffff071224 */ /* 0x000fe400078e00ff */
[----:B------:R-:W-:-:S05]  /*0e10*/  @P1 IMAD.MOV.U32 R17, RZ, RZ, RZ ;  /* 0x000000ffff111224 */ /* 0x000fca00078e00ff */
[----:B------:R-:W1:Y:S01]  /*0e20*/  @!P1 LDC R11, c[0x0][0xc] ;  /* 0x00000300ff0b9b82 */ /* 0x000e620000000800 */
[----:B------:R-:W-:Y:S01]  /*0e30*/  ULDC UR4, c[0x0][0xc] ;  /* 0x0000030000047ab9 */ /* 0x000fe20000000800 */
[----:B------:R-:W-:Y:S02]  /*0e40*/  ULDC UR5, c[0x0][0x10] ;  /* 0x0000040000057ab9 */ /* 0x000fe40000000800 */
[----:B------:R-:W-:-:S04]  /*0e50*/  UIMAD.WIDE.U32 UR4, UR4, UR5, URZ ;  /* 0x00000005040472a5 */ /* 0x000fc8000f8e003f */
[----:B------:R-:W2:Y:S01]  /*0e60*/  LDC R2, c[0x0][0x14] ;  /* 0x00000500ff027b82 */ /* 0x000ea20000000800 */
[----:B0-----:R-:W-:-:S04]  /*0e70*/  @P1 IMAD.WIDE.U32 R18, R19, UR12, R6 ;  /* 0x0000000c13121c25 */ /* 0x001fc8000f8e0006 */
[----:B------:R-:W-:Y:S02]  /*0e80*/  @P1 IMAD.IADD R17, R19, 0x1, R17 ;  /* 0x0000000113111824 */ /* 0x000fe400078e0211 */
[----:B-1----:R-:W-:-:S04]  /*0e90*/  @!P1 IMAD.WIDE.U32 R8, R6, R11, R8 ;  /* 0x0000000b06089225 */ /* 0x002fc800078e0008 */
[----:B------:R-:W-:Y:S02]  /*0ea0*/  @!P1 IMAD.MOV.U32 R18, RZ, RZ, R8 ;  /* 0x000000ffff129224 */ /* 0x000fe400078e0008 */
[----:B------:R-:W-:Y:S02]  /*0eb0*/  @!P1 IMAD.MOV.U32 R17, RZ, RZ, R9 ;  /* 0x000000ffff119224 */ /* 0x000fe400078e0009 */
[----:B--2---:R-:W-:-:S04]  /*0ec0*/  IMAD.WIDE.U32 R12, R2, UR4, RZ ;  /* 0x00000004020c7c25 */ /* 0x004fc8000f8e00ff */
[----:B------:R-:W-:Y:S01]  /*0ed0*/  IMAD R23, R2, UR5, RZ ;  /* 0x0000000502177c24 */ /* 0x000fe2000f8e02ff */
[----:B------:R0:W-:Y:S03]  /*0ee0*/  STL.64 [R1], R12 ;  /* 0x0000000c01007387 */ /* 0x0001e60000100a00 */
[----:B------:R-:W-:Y:S01]  /*0ef0*/  IMAD.IADD R23, R13, 0x1, R23 ;  /* 0x000000010d177824 */ /* 0x000fe200078e0217 */
[----:B------:R-:W-:Y:S06]  /*0f00*/  @P0 BRA `(.L_x_12) ;  /* 0x0000000000200947 */ /* 0x000fec0003800000 */
[----:B------:R-:W-:Y:S01]  /*0f10*/  UISETP.GE.U32.AND UP0, UPT, UR40, 0xc, UPT ;  /* 0x0000000c2800788c */ /* 0x000fe2000bf06070 */
[----:B------:R-:W-:Y:S01]  /*0f20*/  IADD3 R18, P0, R18, R12, RZ ;  /* 0x0000000c12127210 */ /* 0x000fe20007f1e0ff */
[----:B------:R-:W-:Y:S01]  /*0f30*/  UIMAD.WIDE.U32 UR4, UR40, -0x55555555, URZ ;  /* 0xaaaaaaab280478a5 */ /* 0x000fe2000f8e003f */
[----:B------:R-:W-:-:S03]  /*0f40*/  UMOV UR39, URZ ;  /* 0x0000003f00277c82 */ /* 0x000fc60008000000 */
[----:B------:R-:W-:Y:S01]  /*0f50*/  USHF.R.U32.HI UR4, URZ, 0x3, UR5 ;  /* 0x000000033f047899 */ /* 0x000fe20008011605 */
[----:B------:R-:W-:-:S03]  /*0f60*/  IMAD.X R17, R23, 0x1, R17, P0 ;  /* 0x0000000117117824 */ /* 0x000fc600000e0611 */
[----:B------:R-:W-:Y:S02]  /*0f70*/  UIMAD UR38, UR4, -0xc, UR40 ;  /* 0xfffffff4042678a4 */ /* 0x000fe4000f8e0228 */
[----:B------:R-:W-:-:S12]  /*0f80*/  @UP0 ULOP3.LUT UR39, UR4, 0x1, URZ, 0xc0, !UPT ;  /* 0x0000000104270892 */ /* 0x000fd8000f8ec03f */
.L_x_12:
[----:B------:R-:W-:Y:S01]  /*0f90*/  ISETP.GE.U32.AND P0, PT, R18, UR8, PT ;  /* 0x0000000812007c0c */ /* 0x000fe2000bf06070 */
[----:B------:R-:W-:Y:S01]  /*0fa0*/  IMAD.MOV.U32 R19, RZ, RZ, -0x1 ;  /* 0xffffffffff137424 */ /* 0x000fe200078e00ff */
[----:B------:R-:W-:Y:S01]  /*0fb0*/  PRMT R8, RZ, 0x7610, R8 ;  /* 0x00007610ff087816 */ /* 0x000fe20000000008 */
[----:B------:R-:W-:Y:S01]  /*0fc0*/  IMAD.MOV.U32 R22, RZ, RZ, -0x1 ;  /* 0xffffffffff167424 */ /* 0x000fe200078e00ff */
[----:B------:R-:W-:Y:S01]  /*0fd0*/  ISETP.GE.U32.AND.EX P0, PT, R17, UR9, PT, P0 ;  /* 0x0000000911007c0c */ /* 0x000fe2000bf06100 */
[----:B------:R-:W-:-:S12]  /*0fe0*/  IMAD.MOV.U32 R2, RZ, RZ, -0x1 ;  /* 0xffffffffff027424 */ /* 0x000fd800078e00ff */
[----:B------:R-:W-:Y:S05]  /*0ff0*/  @P0 BRA `(.L_x_13) ;  /* 0x00000004002c0947 */ /* 0x000fea0003800000 */
[----:B------:R-:W1:Y:S01]  /*1000*/  LDC.64 R26, c[0x0][0x628] ;  /* 0x00018a00ff1a7b82 */ /* 0x000e620000000a00 */
[----:B------:R-:W-:Y:S02]  /*1010*/  IMAD.MOV.U32 R8, RZ, RZ, R18 ;  /* 0x000000ffff087224 */ /* 0x000fe400078e0012 */
[----:B------:R-:W-:-:S05]  /*1020*/  IMAD.MOV.U32 R9, RZ, RZ, R17 ;  /* 0x000000ffff097224 */ /* 0x000fca00078e0011 */
[----:B------:R-:W2:Y:S08]  /*1030*/  LDC R2, c[0x0][0x630] ;  /* 0x00018c00ff027b82 */ /* 0x000eb00000000800 */
[----:B------:R-:W3:Y:S01]  /*1040*/  LDC.64 R28, c[0x0][0x620] ;  /* 0x00018800ff1c7b82 */ /* 0x000ee20000000a00 */
[----:B-1----:R-:W-:-:S04]  /*1050*/  ISETP.NE.U32.AND P0, PT, R26, RZ, PT ;  /* 0x000000ff1a00720c */ /* 0x002fc80003f05070 */
[----:B------:R-:W-:-:S13]  /*1060*/  ISETP.NE.AND.EX P0, PT, R27, RZ, PT, P0 ;  /* 0x000000ff1b00720c */ /* 0x000fda0003f05300 */
[----:B--23--:R-:W-:Y:S05]  /*1070*/  @!P0 BRA `(.L_x_14) ;  /* 0x0000000000288947 */ /* 0x00cfea0003800000 */
[----:B0-----:R-:W0:Y:S02]  /*1080*/  LDC R13, c[0x0][0x634] ;  /* 0x00018d00ff0d7b82 */ /* 0x001e240000000800 */
[----:B0-----:R-:W-:-:S05]  /*1090*/  IADD3 R13, P0, R18, R13, RZ ;  /* 0x0000000d120d7210 */ /* 0x001fca0007f1e0ff */
[----:B------:R-:W-:-:S04]  /*10a0*/  IMAD.X R15, RZ, RZ, R17, P0 ;  /* 0x000000ffff0f7224 */ /* 0x000fc800000e0611 */
[----:B------:R-:W-:-:S04]  /*10b0*/  IMAD.WIDE.U32 R8, R15, R26, RZ ;  /* 0x0000001a0f087225 */ /* 0x000fc800078e00ff */
[----:B------:R-:W-:-:S04]  /*10c0*/  IMAD.WIDE.U32 R10, P0, R13, R27, R8 ;  /* 0x0000001b0d0a7225 */ /* 0x000fc80007800008 */
[----:B------:R-:W-:-:S04]  /*10d0*/  IMAD.WIDE.U32 R8, R13, R26, RZ ;  /* 0x0000001a0d087225 */ /* 0x000fc800078e00ff */
[----:B------:R-:W-:Y:S01]  /*10e0*/  IMAD.X R13, RZ, RZ, RZ, P0 ;  /* 0x000000ffff0d7224 */ /* 0x000fe200000e06ff */
[----:B------:R-:W-:Y:S01]  /*10f0*/  IADD3 RZ, P0, R9, R10, RZ ;  /* 0x0000000a09ff7210 */ /* 0x000fe20007f1e0ff */
[----:B------:R-:W-:-:S04]  /*1100*/  IMAD.MOV.U32 R12, RZ, RZ, R11 ;  /* 0x000000ffff0c7224 */ /* 0x000fc800078e000b */
[----:B------:R-:W-:-:S08]  /*1110*/  IMAD.WIDE.U32.X R8, R15, R27, R12, P0 ;  /* 0x0000001b0f087225 */ /* 0x000fd000000e040c */
.L_x_14:
[----:B------:R-:W1:Y:S01]  /*1120*/  LDC.64 R32, c[0x0][0x640] ;  /* 0x00019000ff207b82 */ /* 0x000e620000000a00 */
[-C--:B------:R-:W-:Y:S01]  /*1130*/  SHF.R.U64 R30, R8, R2.reuse, R9 ;  /* 0x00000002081e7219 */ /* 0x080fe20000001209 */
[----:B------:R-:W-:Y:S01]  /*1140*/  IMAD.MOV.U32 R19, RZ, RZ, R17 ;  /* 0x000000ffff137224 */ /* 0x000fe200078e0011 */
[----:B------:R-:W-:Y:S01]  /*1150*/  SHF.R.U32.HI R2, RZ, R2, R9 ;  /* 0x00000002ff027219 */ /* 0x000fe20000011609 */
[----:B------:R-:W-:Y:S01]  /*1160*/  IMAD.MOV.U32 R26, RZ, RZ, 0x1 ;  /* 0x00000001ff1a7424 */ /* 0x000fe200078e00ff */
[----:B------:R-:W-:-:S03]  /*1170*/  IADD3 R11, P0, RZ, -R30, RZ ;  /* 0x8000001eff0b7210 */ /* 0x000fc60007f1e0ff */
[----:B------:R-:W2:Y:S02]  /*1180*/  LDC R10, c[0x0][0x618] ;  /* 0x00018600ff0a7b82 */ /* 0x000ea40000000800 */
[----:B------:R-:W-:-:S04]  /*1190*/  IMAD.X R9, RZ, RZ, ~R2, P0 ;  /* 0x000000ffff097224 */ /* 0x000fc800000e0e02 */
[-C--:B------:R-:W-:Y:S02]  /*11a0*/  IMAD R2, R9, R28.reuse, RZ ;  /* 0x0000001c09027224 */ /* 0x080fe400078e02ff */
[----:B0-----:R-:W0:Y:S01]  /*11b0*/  LDC R13, c[0x0][0x608] ;  /* 0x00018200ff0d7b82 */ /* 0x001e220000000800 */
[----:B------:R-:W-:-:S04]  /*11c0*/  IMAD.WIDE.U32 R8, R11, R28, R18 ;  /* 0x0000001c0b087225 */ /* 0x000fc800078e0012 */
[----:B------:R-:W-:Y:S02]  /*11d0*/  IMAD R11, R11, R29, R2 ;  /* 0x0000001d0b0b7224 */ /* 0x000fe400078e0202 */
[----:B------:R-:W-:Y:S01]  /*11e0*/  IMAD.MOV.U32 R2, RZ, RZ, -0x1 ;  /* 0xffffffffff027424 */ /* 0x000fe200078e00ff */
[----:B------:R-:W3:Y:S01]  /*11f0*/  LDC R31, c[0x0][0x658] ;  /* 0x00019600ff1f7b82 */ /* 0x000ee20000000800 */
[----:B------:R-:W-:Y:S01]  /*1200*/  IMAD.IADD R9, R9, 0x1, R11 ;  /* 0x0000000109097824 */ /* 0x000fe200078e020b */
[----:B-1----:R-:W-:-:S04]  /*1210*/  ISETP.NE.U32.AND P0, PT, R32, RZ, PT ;  /* 0x000000ff2000720c */ /* 0x002fc80003f05070 */
[----:B------:R-:W-:Y:S02]  /*1220*/  ISETP.NE.AND.EX P0, PT, R33, RZ, PT, P0 ;  /* 0x000000ff2100720c */ /* 0x000fe40003f05300 */
[----:B------:R-:W1:Y:S01]  /*1230*/  LDC R29, c[0x0][0x600] ;  /* 0x00018000ff1d7b82 */ /* 0x000e620000000800 */
[-CC-:B--2---:R-:W-:Y:S02]  /*1240*/  SHF.R.U64 R27, R8, R10.reuse, R9.reuse ;  /* 0x0000000a081b7219 */ /* 0x184fe40000001209 */
[----:B------:R-:W-:-:S05]  /*1250*/  SHF.R.U32.HI R8, RZ, R10, R9 ;  /* 0x0000000aff087219 */ /* 0x000fca0000011609 */
[----:B------:R-:W2:Y:S01]  /*1260*/  LDC R22, c[0x0][0x648] ;  /* 0x00019200ff167b82 */ /* 0x000ea20000000800 */
[-CC-:B0-----:R-:W-:Y:S02]  /*1270*/  SHF.R.U64 R34, R27, R13.reuse, R8.reuse ;  /* 0x0000000d1b227219 */ /* 0x181fe40000001208 */
[----:B------:R-:W-:-:S05]  /*1280*/  SHF.R.U32.HI R8, RZ, R13, R8 ;  /* 0x0000000dff087219 */ /* 0x000fca0000011608 */
[----:B------:R-:W0:Y:S01]  /*1290*/  LDC R24, c[0x0][0x638] ;  /* 0x00018e00ff187b82 */ /* 0x000e220000000800 */
[-CC-:B---3--:R-:W-:Y:S02]  /*12a0*/  SHF.R.U64 R36, R34, R31.reuse, R8.reuse ;  /* 0x0000001f22247219 */ /* 0x188fe40000001208 */
[-C--:B------:R-:W-:Y:S02]  /*12b0*/  SHF.L.U32 R2, R2, R31.reuse, RZ ;  /* 0x0000001f02027219 */ /* 0x080fe400000006ff */
[----:B------:R-:W-:Y:S01]  /*12c0*/  SHF.R.U32.HI R9, RZ, R31, R8 ;  /* 0x0000001fff097219 */ /* 0x000fe20000011608 */
[----:B------:R-:W-:Y:S01]  /*12d0*/  IMAD.MOV.U32 R8, RZ, RZ, R36 ;  /* 0x000000ffff087224 */ /* 0x000fe200078e0024 */
[----:B------:R-:W-:Y:S01]  /*12e0*/  LOP3.LUT R15, RZ, R2, RZ, 0x33, !PT ;  /* 0x00000002ff0f7212 */ /* 0x000fe200078e33ff */
[----:B------:R-:W3:Y:S01]  /*12f0*/  LDC R28, c[0x0][0x610] ;  /* 0x00018400ff1c7b82 */ /* 0x000ee20000000800 */
[----:B------:R-:W-:Y:S05]  /*1300*/  @!P0 BRA `(.L_x_15) ;  /* 0x0000000000288947 */ /* 0x000fea0003800000 */
[----:B------:R-:W4:Y:S02]  /*1310*/  LDC R13, c[0x0][0x64c] ;  /* 0x00019300ff0d7b82 */ /* 0x000f240000000800 */
[----:B----4-:R-:W-:-:S05]  /*1320*/  IADD3 R13, P0, R36, R13, RZ ;  /* 0x0000000d240d7210 */ /* 0x010fca0007f1e0ff */
        /* <DEDUP_REMOVED lines=8> */
.L_x_15:
[----:B--2---:R-:W-:Y:S01]  /*13b0*/  SHF.R.U64 R7, R8, R22, R9 ;  /* 0x0000001608077219 */ /* 0x004fe20000001209 */
[----:B-1----:R-:W-:Y:S01]  /*13c0*/  VIADD R8, R29, 0xffffffff ;  /* 0xffffffff1d087836 */ /* 0x002fe20000000000 */
[----:B------:R-:W-:Y:S01]  /*13d0*/  SHF.L.U32 R2, R26, R31, RZ ;  /* 0x0000001f1a027219 */ /* 0x000fe200000006ff */
[----:B------:R-:W-:Y:S01]  /*13e0*/  @P1 IMAD R21, R25, R20, R6 ;  /* 0x0000001419151224 */ /* 0x000fe200078e0206 */
[----:B------:R-:W-:Y:S01]  /*13f0*/  LOP3.LUT R15, R34, R15, RZ, 0xc0, !PT ;  /* 0x0000000f220f7212 */ /* 0x000fe200078ec0ff */
[----:B------:R-:W-:Y:S01]  /*1400*/  IMAD.MOV R9, RZ, RZ, -R7 ;  /* 0x000000ffff097224 */ /* 0x000fe200078e0a07 */
[----:B------:R-:W-:-:S03]  /*1410*/  LOP3.LUT R8, R27, R8, RZ, 0xc0, !PT ;  /* 0x000000081b087212 */ /* 0x000fc600078ec0ff */
[----:B------:R-:W-:Y:S02]  /*1420*/  IMAD R6, R2, R7, R15 ;  /* 0x0000000702067224 */ /* 0x000fe400078e020f */
[----:B0-----:R-:W-:Y:S02]  /*1430*/  IMAD R2, R9, R24, R36 ;  /* 0x0000001809027224 */ /* 0x001fe400078e0224 */
[----:B---3--:R-:W-:Y:S02]  /*1440*/  IMAD R19, R6, R28, R21 ;  /* 0x0000001c06137224 */ /* 0x008fe400078e0215 */
[----:B------:R-:W-:Y:S02]  /*1450*/  IMAD R2, R2, R29, R8 ;  /* 0x0000001d02027224 */ /* 0x000fe400078e0208 */
[----:B------:R-:W-:-:S03]  /*1460*/  IMAD.MOV.U32 R6, RZ, RZ, 0x1 ;  /* 0x00000001ff067424 */ /* 0x000fc600078e00ff */
[----:B------:R-:W-:Y:S02]  /*1470*/  SEL R22, R2, R19, !P1 ;  /* 0x0000001302167207 */ /* 0x000fe40004800000 */
[----:B------:R-:W-:Y:S01]  /*1480*/  SEL R19, R19, R2, !P1 ;  /* 0x0000000213137207 */ /* 0x000fe20004800000 */
[----:B------:R-:W-:Y:S01]  /*1490*/  IMAD.MOV.U32 R2, RZ, RZ, R30 ;  /* 0x000000ffff027224 */ /* 0x000fe200078e001e */
[----:B------:R-:W-:-:S07]  /*14a0*/  PRMT R8, R6, 0x7610, R8 ;  /* 0x0000761006087816 */ /* 0x000fce0000000008 */
.L_x_13:
[----:B------:R-:W-:Y:S05]  /*14b0*/  @!P2 BRA `(.L_x_16) ;  /* 0x00000000000ca947 */ /* 0x000fea0003800000 */
[----:B------:R-:W-:Y:S01]  /*14c0*/  UCGABAR_WAIT ;  /* 0x0000000000007dc7 */ /* 0x000fe20008000000 */
[----:B------:R-:W-:Y:S01]  /*14d0*/  CCTL.IVALL ;  /* 0x00000000ff00798f */ /* 0x000fe20002000000 */
[----:B------:R-:W-:Y:S05]  /*14e0*/  BRA `(.L_x_17) ;  /* 0x0000000000047947 */ /* 0x000fea0003800000 */
.L_x_16:
[----:B------:R-:W-:Y:S06]  /*14f0*/  BAR.SYNC.DEFER_BLOCKING 0x0 ;  /* 0x0000000000007b1d */ /* 0x000fec0000010000 */
.L_x_17:
[----:B------:R-:W-:Y:S05]  /*1500*/  @!P4 BRA `(.L_x_18) ;  /* 0x00000090002cc947 */ /* 0x000fea0003800000 */
[----:B------:R-:W-:-:S13]  /*1510*/  ISETP.GT.U32.AND P0, PT, R35, 0x1, PT ;  /* 0x000000012300780c */ /* 0x000fda0003f04070 */
[----:B------:R-:W-:Y:S05]  /*1520*/  @P0 EXIT ;  /* 0x000000000000094d */ /* 0x000fea0003800000 */
.L_x_19:
[----:B------:R-:W-:-:S08]  /*1530*/  NOP ;  /* 0x0000000000007918 */ /* 0x000fd00000000000 */
[----:B------:R-:W1:Y:S02]  /*1540*/  USETMAXREG.TRY_ALLOC.CTAPOOL UP0, 0xe8 ;  /* 0x000000e8000079c8 */ /* 0x000e640008000600 */
[----:B-1----:R-:W-:-:S13]  /*1550*/  PLOP3.LUT P0, PT, PT, PT, UP0, 0x80, 0x0 ;  /* 0x000000000000781c */ /* 0x002fda0003f0f008 */
[----:B------:R-:W-:Y:S05]  /*1560*/  @!P0 BRA `(.L_x_19) ;  /* 0xfffffffc00f08947 */ /* 0x000fea000383ffff */
[----:B------:R-:W-:-:S13]  /*1570*/  LOP3.LUT P0, RZ, R8, 0xff, RZ, 0xc0, !PT ;  /* 0x000000ff08ff7812 */ /* 0x000fda000780c0ff */
[----:B------:R-:W-:Y:S05]  /*1580*/  @!P0 EXIT ;  /* 0x000000000000894d */ /* 0x000fea0003800000 */
[----:B------:R-:W1:Y:S01]  /*1590*/  S2UR UR4, SR_CgaCtaId ;  /* 0x00000000000479c3 */ /* 0x000e620000008800 */
[----:B------:R-:W-:Y:S01]  /*15a0*/  VIADD R14, R14, 0xffffffff ;  /* 0xffffffff0e0e7836 */ /* 0x000fe20000000000 */
[CC--:B------:R-:W-:Y:S01]  /*15b0*/  LEA.HI R4, R0.reuse, R3.reuse, RZ, 0x2 ;  /* 0x0000000300047211 */ /* 0x0c0fe200078f10ff */
[----:B------:R-:W-:Y:S01]  /*15c0*/  UMOV UR41, 0x400 ;  /* 0x0000040000297882 */ /* 0x000fe20000000000 */
[----:B------:R-:W-:Y:S01]  /*15d0*/  LEA.HI R0, R0, R3, RZ, 0x5 ;  /* 0x0000000300007211 */ /* 0x000fe200078f28ff */
[----:B------:R-:W-:Y:S01]  /*15e0*/  UISETP.LT.AND UP0, UPT, UR40, 0x1, UPT ;  /* 0x000000012800788c */ /* 0x000fe2000bf01270 */
[----:B------:R-:W-:Y:S01]  /*15f0*/  R2UR UR42, R14 ;  /* 0x000000000e2a72ca */ /* 0x000fe200000e0000 */
[----:B------:R-:W-:Y:S01]  /*1600*/  USHF.L.U32 UR44, UR40, 0x1, URZ ;  /* 0x00000001282c7899 */ /* 0x000fe2000800063f */
[--C-:B------:R-:W-:Y:S01]  /*1610*/  SHF.R.S32.HI R140, RZ, 0x2, R4.reuse ;  /* 0x00000002ff8c7819 */ /* 0x100fe20000011404 */
[----:B------:R-:W-:Y:S01]  /*1620*/  USEL UR43, UR40, 0x1, UP0 ;  /* 0x00000001282b7887 */ /* 0x000fe20008000000 */
[----:B------:R-:W-:-:S02]  /*1630*/  SHF.R.S32.HI R5, RZ, 0x1f, R4 ;  /* 0x0000001fff057819 */ /* 0x000fc40000011404 */
[----:B------:R-:W-:Y:S01]  /*1640*/  LOP3.LUT R142, R4, 0xfffffffc, RZ, 0xc0, !PT ;  /* 0xfffffffc048e7812 */ /* 0x000fe200078ec0ff */
[----:B------:R-:W-:Y:S01]  /*1650*/  UIADD3 UR43, -UR43, UR40, URZ ;  /* 0x000000282b2b7290 */ /* 0x000fe2000fffe13f */
[----:B------:R-:W-:Y:S02]  /*1660*/  LEA.HI R5, R5, R140, RZ, 0x3 ;  /* 0x0000008c05057211 */ /* 0x000fe400078f18ff */
[----:B------:R-:W-:Y:S01]  /*1670*/  ISETP.NE.AND P0, PT, R14, RZ, PT ;  /* 0x000000ff0e00720c */ /* 0x000fe20003f05270 */
[----:B------:R-:W-:Y:S01]  /*1680*/  IMAD.IADD R142, R3, 0x1, -R142 ;  /* 0x00000001038e7824 */ /* 0x000fe200078e0a8e */
[----:B------:R-:W-:Y:S01]  /*1690*/  LOP3.LUT R5, R5, 0xfffffff8, RZ, 0xc0, !PT ;  /* 0xfffffff805057812 */ /* 0x000fe200078ec0ff */
[----:B------:R-:W-:Y:S01]  /*16a0*/  USHF.L.U32 UR42, UR42, 0x3, URZ ;  /* 0x000000032a2a7899 */ /* 0x000fe2000800063f */
[----:B------:R-:W-:Y:S02]  /*16b0*/  LOP3.LUT R148, R16, 0x1, RZ, 0xfc, !PT ;  /* 0x0000000110947812 */ /* 0x000fe400078efcff */
[----:B------:R-:W-:Y:S01]  /*16c0*/  SEL R149, RZ, 0x1, P0 ;  /* 0x00000001ff957807 */ /* 0x000fe20000000000 */
[----:B------:R-:W-:Y:S01]  /*16d0*/  IMAD.IADD R140, R140, 0x1, -R5 ;  /* 0x000000018c8c7824 */ /* 0x000fe200078e0a05 */
[----:B-1----:R-:W-:Y:S01]  /*16e0*/  ULEA UR41, UR4, UR41, 0x18 ;  /* 0x0000002904297291 */ /* 0x002fe2000f8ec03f */
[----:B------:R-:W-:Y:S01]  /*16f0*/  SHF.R.S32.HI R5, RZ, 0x5, R0 ;  /* 0x00000005ff057819 */ /* 0x000fe20000011400 */
[----:B------:R-:W-:Y:S01]  /*1700*/  IMAD.U32 R144, RZ, RZ, UR42 ;  /* 0x0000002aff907e24 */ /* 0x000fe2000f8e00ff */
[----:B------:R-:W-:Y:S01]  /*1710*/  ULDC UR4, c[0x0][0x284] ;  /* 0x0000a10000047ab9 */ /* 0x000fe20000000800 */
[----:B------:R-:W-:Y:S01]  /*1720*/  UIADD3 UR45, UR41, 0xd0, URZ ;  /* 0x000000d0292d7890 */ /* 0x000fe2000fffe03f */
[--C-:B------:R-:W-:Y:S01]  /*1730*/  SHF.R.S32.HI R141, RZ, 0x1f, R140.reuse ;  /* 0x0000001fff8d7819 */ /* 0x100fe2000001148c */
[----:B------:R-:W-:Y:S01]  /*1740*/  IMAD R147, R5, -0x10, -R140 ;  /* 0xfffffff005937824 */ /* 0x000fe200078e0a8c */
[----:B------:R-:W-:-:S02]  /*1750*/  LOP3.LUT R146, R144, 0x8, RZ, 0xc0, !PT ;  /* 0x0000000890927812 */ /* 0x000fc400078ec0ff */
[----:B------:R-:W-:Y:S01]  /*1760*/  LOP3.LUT R144, R144, 0x8, RZ, 0xc, !PT ;  /* 0x0000000890907812 */ /* 0x000fe200078e0cff */
[----:B------:R-:W-:Y:S01]  /*1770*/  IMAD.U32 R143, RZ, RZ, UR45 ;  /* 0x0000002dff8f7e24 */ /* 0x000fe2000f8e00ff */
[----:B------:R-:W-:Y:S01]  /*1780*/  LOP3.LUT R146, R146, 0x18, RZ, 0x3c, !PT ;  /* 0x0000001892927812 */ /* 0x000fe200078e3cff */
[----:B------:R-:W-:-:S04]  /*1790*/  IMAD.WIDE R140, R5, 0x10, R140 ;  /* 0x00000010058c7825 */ /* 0x000fc800078e028c */
[----:B------:R-:W-:Y:S02]  /*17a0*/  VIADD R145, R143, UR42 ;  /* 0x0000002a8f917c36 */ /* 0x000fe40008000000 */
[----:B------:R-:W-:-:S07]  /*17b0*/  VIADD R147, R147, UR4 ;  /* 0x0000000493937c36 */ /* 0x000fce0008000000 */
.L_x_263:
[----:B------:R-:W-:Y:S01]  /*17c0*/  SHF.L.U32 R0, R149, 0x1f, RZ ;  /* 0x0000001f95007819 */ /* 0x000fe200000006ff */
[----:B------:R-:W-:Y:S02]  /*17d0*/  ULDC UR4, c[0x0][0x28c] ;  /* 0x0000a30000047ab9 */ /* 0x000fe40000000800 */
[----:B------:R-:W-:Y:S01]  /*17e0*/  ISETP.LT.AND P1, PT, RZ, UR4, PT ;  /* 0x00000004ff007c0c */ /* 0x000fe2000bf21270 */
[----:B------:R-:W1:Y:S02]  /*17f0*/  SYNCS.PHASECHK.TRANS64.TRYWAIT P0, [R143+UR42], R0 ;  /* 0x000000008f0075a7 */ /* 0x000e64000800016a */
[----:B-1-3--:R-:W-:Y:S10]  /*1800*/  @!P0 BRA `(.L_x_20) ;  /* 0x000000a0009c8947 */ /* 0x00aff40003800000 */
.L_x_293:
[----:B------:R-:W-:Y:S05]  /*1810*/  @P1 BRA `(.L_x_21) ;  /* 0x0000000000401947 */ /* 0x000fea0003800000 */
[----:B-1----:R-:W-:Y:S01]  /*1820*/  MOV R0, 0x0 ;  /* 0x0000000000007802 */ /* 0x002fe20000000f00 */
[----:B------:R-:W-:Y:S01]  /*1830*/  ULDC.64 UR4, c[0x4][0x68] ;  /* 0x01001a0000047ab9 */ /* 0x000fe20000000a00 */
[----:B------:R-:W-:Y:S01]  /*1840*/  ULDC.64 UR6, c[0x4][0x8] ;  /* 0x0100020000067ab9 */ /* 0x000fe20000000a00 */
[----:B------:R-:W-:Y:S01]  /*1850*/  IMAD.U32 R4, RZ, RZ, UR4 ;  /* 0x00000004ff047e24 */ /* 0x000fe2000f8e00ff */
[----:B------:R1:W2:Y:S01]  /*1860*/  LDC.64 R14, c[0x4][R0] ;  /* 0x01000000000e7b82 */ /* 0x0002a20000000a00 */
[----:B------:R-:W-:Y:S01]  /*1870*/  IMAD.U32 R5, RZ, RZ, UR5 ;  /* 0x00000005ff057e24 */ /* 0x000fe2000f8e00ff */
[----:B------:R-:W-:Y:S01]  /*1880*/  ULDC.64 UR4, c[0x4][0x70] ;  /* 0x01001c0000047ab9 */ /* 0x000fe20000000a00 */
[----:B------:R-:W-:Y:S02]  /*1890*/  IMAD.U32 R10, RZ, RZ, UR6 ;  /* 0x00000006ff0a7e24 */ /* 0x000fe4000f8e00ff */
[----:B------:R-:W-:Y:S02]  /*18a0*/  IMAD.U32 R6, RZ, RZ, UR4 ;  /* 0x00000004ff067e24 */ /* 0x000fe4000f8e00ff */
[----:B------:R-:W-:-:S02]  /*18b0*/  IMAD.U32 R7, RZ, RZ, UR5 ;  /* 0x00000005ff077e24 */ /* 0x000fc4000f8e00ff */
[----:B------:R-:W-:Y:S02]  /*18c0*/  IMAD.U32 R11, RZ, RZ, UR7 ;  /* 0x00000007ff0b7e24 */ /* 0x000fe4000f8e00ff */
[----:B------:R-:W-:Y:S02]  /*18d0*/  IMAD.MOV.U32 R8, RZ, RZ, 0x1e1 ;  /* 0x000001e1ff087424 */ /* 0x000fe400078e00ff */
[----:B0-----:R-:W-:Y:S02]  /*18e0*/  IMAD.MOV.U32 R12, RZ, RZ, 0x1 ;  /* 0x00000001ff0c7424 */ /* 0x001fe400078e00ff */
[----:B-1----:R-:W-:-:S07]  /*18f0*/  IMAD.MOV.U32 R13, RZ, RZ, RZ ;  /* 0x000000ffff0d7224 */ /* 0x002fce00078e00ff */
[----:B------:R-:W-:-:S07]  /*1900*/  LEPC R20, `(.L_x_21) ;  /* 0x000000001014794e */ /* 0x000fce0000000000 */
[----:B--2--5:R-:W-:Y:S05]  /*1910*/  CALL.ABS.NOINC R14 ;  /* 0x000000000e007343 */ /* 0x024fea0003c00000 */
.L_x_21:
[----:B------:R-:W-:-:S13]  /*1920*/  ISETP.NE.AND P0, PT, R148, 0x3, PT ;  /* 0x000000039400780c */ /* 0x000fda0003f05270 */
[----:B------:R-:W-:Y:S05]  /*1930*/  @!P0 BRA `(.L_x_22) ;  /* 0x0000000000048947 */ /* 0x000fea0003800000 */
[----:B------:R-:W-:Y:S01]  /*1940*/  BPT.TRAP 0x1 ;  /* 0x000000040000795c */ /* 0x000fe20000300000 */
.L_x_22:
[----:B------:R-:W-:Y:S02]  /*1950*/  IMAD.U32 R3, RZ, RZ, UR38 ;  /* 0x00000026ff037e24 */ /* 0x000fe4000f8e00ff */
[----:B-1----:R-:W-:-:S03]  /*1960*/  IMAD.U32 R0, RZ, RZ, UR39 ;  /* 0x00000027ff007e24 */ /* 0x002fc6000f8e00ff */
[----:B------:R-:W-:Y:S02]  /*1970*/  LEA R3, R3, UR41, 0x3 ;  /* 0x0000002903037c11 */ /* 0x000fe4000f8e18ff */
[----:B------:R-:W-:-:S04]  /*1980*/  SHF.L.U32 R0, R0, 0x1f, RZ ;  /* 0x0000001f00007819 */ /* 0x000fc800000006ff */
[----:B------:R1:W2:Y:S01]  /*1990*/  SYNCS.PHASECHK.TRANS64.TRYWAIT P1, [R3+URZ], R0 ;  /* 0x00000000030075a7 */ /* 0x0002a2000802017f */
[----:B------:R-:W-:Y:S05]  /*19a0*/  @!P0 BRA `(.L_x_23) ;  /* 0x0000000000048947 */ /* 0x000fea0003800000 */
[----:B------:R-:W-:Y:S01]  /*19b0*/  BPT.TRAP 0x1 ;  /* 0x000000040000795c */ /* 0x000fe20000300000 */
.L_x_23:
[----:B------:R-:W-:-:S05]  /*19c0*/  IMAD.U32 R4, RZ, RZ, UR43 ;  /* 0x0000002bff047e24 */ /* 0x000fca000f8e00ff */
[----:B------:R-:W-:Y:S01]  /*19d0*/  ISETP.GE.AND P2, PT, R4, 0x1, PT ;  /* 0x000000010400780c */ /* 0x000fe20003f46270 */
[----:B--2---:R-:W-:-:S12]  /*19e0*/  @P1 BRA `(.L_x_24) ;  /* 0x0000000000081947 */ /* 0x004fd80003800000 */
[----:B------:R-:W2:Y:S02]  /*19f0*/  SYNCS.PHASECHK.TRANS64.TRYWAIT P1, [R3+URZ], R0 ;  /* 0x00000000030075a7 */ /* 0x000ea4000802017f */
[----:B--2---:R-:W-:Y:S05]  /*1a00*/  @!P1 BRA `(.L_x_25) ;  /* 0x000000a000309947 */ /* 0x004fea0003800000 */
.L_x_24:
[----:B------:R-:W-:Y:S05]  /*1a10*/  WARPSYNC.ALL ;  /* 0x0000000000007948 */ /* 0x000fea0003800000 */
[----:B------:R-:W-:Y:S01]  /*1a20*/  UIADD3 UR4, UR41, 0x200, URZ ;  /* 0x0000020029047890 */ /* 0x000fe2000fffe03f */
[----:B------:R-:W-:Y:S01]  /*1a30*/  WARPGROUP.ARRIVE ;  /* 0x00000000000079c5 */ /* 0x000fe20000000000 */
[----:B------:R-:W-:Y:S02]  /*1a40*/  UIADD3 UR5, UR41, 0xc200, URZ ;  /* 0x0000c20029057890 */ /* 0x000fe4000fffe03f */
[----:B------:R-:W-:Y:S02]  /*1a50*/  USHF.R.U32.HI UR4, URZ, 0x4, UR4 ;  /* 0x000000043f047899 */ /* 0x000fe40008011604 */
[----:B------:R-:W-:-:S02]  /*1a60*/  USHF.R.U32.HI UR5, URZ, 0x4, UR5 ;  /* 0x000000043f057899 */ /* 0x000fc40008011605 */
[----:B------:R-:W-:Y:S02]  /*1a70*/  ULOP3.LUT UR4, UR4, 0x3fff, URZ, 0xc0, !UPT ;  /* 0x00003fff04047892 */ /* 0x000fe4000f8ec03f */
[----:B------:R-:W-:Y:S02]  /*1a80*/  ULOP3.LUT UR5, UR5, 0x3fff, URZ, 0xc0, !UPT ;  /* 0x00003fff05057892 */ /* 0x000fe4000f8ec03f */
[----:B------:R-:W-:Y:S02]  /*1a90*/  ULOP3.LUT UR4, UR4, 0x10000, URZ, 0xfc, !UPT ;  /* 0x0001000004047892 */ /* 0x000fe4000f8efc3f */
[----:B------:R-:W-:Y:S02]  /*1aa0*/  ULOP3.LUT UR5, UR5, 0x10000, URZ, 0xfc, !UPT ;  /* 0x0001000005057892 */ /* 0x000fe4000f8efc3f */
[----:B------:R-:W-:Y:S02]  /*1ab0*/  ULEA UR7, UR38, UR4, 0x8 ;  /* 0x0000000426077291 */ /* 0x000fe4000f8e403f */
[----:B------:R-:W-:Y:S01]  /*1ac0*/  UIMAD UR6, UR38, 0x380, UR5 ;  /* 0x00000380260678a4 */ /* 0x000fe2000f8e0205 */
[----:B------:R-:W-:Y:S01]  /*1ad0*/  UMOV UR9, 0x80000020 ;  /* 0x8000002000097882 */ /* 0x000fe20000000000 */
[----:B------:R-:W-:-:S02]  /*1ae0*/  UMOV UR11, 0x80000020 ;  /* 0x80000020000b7882 */ /* 0x000fc40000000000 */
[----:B------:R-:W-:Y:S01]  /*1af0*/  UIADD3 UR12, UR6, 0x80, URZ ;  /* 0x00000080060c7890 */ /* 0x000fe2000fffe03f */
[----:B------:R-:W-:Y:S02]  /*1b00*/  UMOV UR8, UR7 ;  /* 0x0000000700087c82 */ /* 0x000fe40008000000 */
[----:B------:R-:W-:Y:S01]  /*1b10*/  UMOV UR10, UR6 ;  /* 0x00000006000a7c82 */ /* 0x000fe20008000000 */
[----:B------:R-:W-:Y:S01]  /*1b20*/  UIADD3 UR13, UR6, 0x100, URZ ;  /* 0x00000100060d7890 */ /* 0x000fe2000fffe03f */
[----:B------:R-:W-:Y:S01]  /*1b30*/  HGMMA.64x32x16.F32 R120, gdesc[UR8], RZ, !UPT, gsb0 ;  /* 0x00600000087879f0 */ /* 0x000fe2000c0008ff */
[----:B------:R-:W-:Y:S01]  /*1b40*/  UMOV UR11, 0x80000020 ;  /* 0x80000020000b7882 */ /* 0x000fe20000000000 */
[----:B------:R-:W-:Y:S01]  /*1b50*/  UMOV UR10, UR12 ;  /* 0x0000000c000a7c82 */ /* 0x000fe20008000000 */
[----:B------:R-:W-:Y:S02]  /*1b60*/  UIADD3 UR14, UR6, 0x180, URZ ;  /* 0x00000180060e7890 */ /* 0x000fe4000fffe03f */
[----:B------:R-:W-:Y:S01]  /*1b70*/  UIADD3 UR12, UR6, 0x200, URZ ;  /* 0x00000200060c7890 */ /* 0x000fe2000fffe03f */
[----:B------:R-:W-:-:S02]  /*1b80*/  WARPGROUP.DEPBAR.LE gsb0, 0x0 ;  /* 0x00008000000079c5 */ /* 0x000fc40000010000 */
[----:B------:R-:W-:-:S06]  /*1b90*/  WARPGROUP.ARRIVE ;  /* 0x00000000000079c5 */ /* 0x000fcc0000000000 */
[----:B------:R-:W-:Y:S01]  /*1ba0*/  HGMMA.64x32x16.F32 R104, gdesc[UR8], RZ, !UPT, gsb0 ;  /* 0x00600000086879f0 */ /* 0x000fe2000c0008ff */
[----:B------:R-:W-:Y:S01]  /*1bb0*/  UMOV UR10, UR13 ;  /* 0x0000000d000a7c82 */ /* 0x000fe20008000000 */
[----:B------:R-:W-:Y:S01]  /*1bc0*/  UMOV UR11, 0x80000020 ;  /* 0x80000020000b7882 */ /* 0x000fe20000000000 */
[----:B------:R-:W-:Y:S01]  /*1bd0*/  UIADD3 UR13, UR6, 0x280, URZ ;  /* 0x00000280060d7890 */ /* 0x000fe2000fffe03f */
[----:B------:R-:W-:Y:S02]  /*1be0*/  WARPGROUP.DEPBAR.LE gsb0, 0x0 ;  /* 0x00008000000079c5 */ /* 0x000fe40000010000 */
        /* <DEDUP_REMOVED lines=22> */
[----:B------:R-:W-:Y:S02]  /*1d50*/  WARPGROUP.DEPBAR.LE gsb0, 0x0 ;  /* 0x00008000000079c5 */ /* 0x000fe40000010000 */
[----:B------:R-:W-:-:S06]  /*1d60*/  WARPGROUP.ARRIVE ;  /* 0x00000000000079c5 */ /* 0x000fcc0000000000 */
[----:B------:R-:W-:Y:S01]  /*1d70*/  HGMMA.64x32x16.F32 R24, gdesc[UR8], RZ, !UPT, gsb0 ;  /* 0x00600000081879f0 */ /* 0x000fe2000c0008ff */
[----:B------:R-:W-:Y:S02]  /*1d80*/  UIADD3 UR8, UR7, 0x2, URZ ;  /* 0x0000000207087890 */ /* 0x000fe4000fffe03f */
[----:B------:R-:W-:Y:S01]  /*1d90*/  UIADD3 UR10, UR6, 0x2, URZ ;  /* 0x00000002060a7890 */ /* 0x000fe2000fffe03f */
[----:B------:R-:W-:Y:S01]  /*1da0*/  UMOV UR9, 0x80000020 ;  /* 0x8000002000097882 */ /* 0x000fe20000000000 */
[----:B------:R-:W-:Y:S01]  /*1db0*/  UMOV UR11, 0x80000020 ;  /* 0x80000020000b7882 */ /* 0x000fe20000000000 */
[----:B------:R-:W-:Y:S01]  /*1dc0*/  UIADD3 UR7, UR6, 0x82, URZ ;  /* 0x0000008206077890 */ /* 0x000fe2000fffe03f */
[----:B------:R-:W-:Y:S02]  /*1dd0*/  WARPGROUP.DEPBAR.LE gsb0, 0x0 ;  /* 0x00008000000079c5 */ /* 0x000fe40000010000 */
[----:B------:R-:W-:-:S06]  /*1de0*/  WARPGROUP.ARRIVE ;  /* 0x00000000000079c5 */ /* 0x000fcc0000000000 */
[----:B------:R-:W-:Y:S01]  /*1df0*/  HGMMA.64x32x16.F32 R120, gdesc[UR8], R120, gsb0 ;  /* 0x00600000087879f0 */ /* 0x000fe20008000878 */
[----:B------:R-:W-:Y:S01]  /*1e00*/  UMOV UR10, UR7 ;  /* 0x00000007000a7c82 */ /* 0x000fe20008000000 */
[----:B------:R-:W-:Y:S01]  /*1e10*/  UMOV UR11, 0x80000020 ;  /* 0x80000020000b7882 */ /* 0x000fe20000000000 */
[----:B------:R-:W-:Y:S01]  /*1e20*/  UIADD3 UR7, UR6, 0x202, URZ ;  /* 0x0000020206077890 */ /* 0x000fe2000fffe03f */
[----:B------:R-:W-:Y:S02]  /*1e30*/  WARPGROUP.DEPBAR.LE gsb0, 0x0 ;  /* 0x00008000000079c5 */ /* 0x000fe40000010000 */
[----:B------:R-:W-:-:S06]  /*1e40*/  WARPGROUP.ARRIVE ;  /* 0x00000000000079c5 */ /* 0x000fcc0000000000 */
[----:B------:R-:W-:Y:S01]  /*1e50*/  HGMMA.64x32x16.F32 R104, gdesc[UR8], R104, gsb0 ;  /* 0x00600000086879f0 */ /* 0x000fe20008000868 */
[----:B------:R-:W-:Y:S01]  /*1e60*/  UMOV UR10, UR12 ;  /* 0x0000000c000a7c82 */ /* 0x000fe20008000000 */
[----:B------:R-:W-:Y:S01]  /*1e70*/  UMOV UR11, 0x80000020 ;  /* 0x80000020000b7882 */ /* 0x000fe20000000000 */
[----:B------:R-:W-:Y:S02]  /*1e80*/  UIADD3 UR12, UR6, 0x282, URZ ;  /* 0x00000282060c7890 */ /* 0x000fe4000fffe03f */
[----:B------:R-:W-:Y:S01]  /*1e90*/  UIADD3 UR6, UR6, 0x302, URZ ;  /* 0x0000030206067890 */ /* 0x000fe2000fffe03f */
[----:B------:R-:W-:Y:S02]  /*1ea0*/  WARPGROUP.DEPBAR.LE gsb0, 0x0 ;  /* 0x00008000000079c5 */ /* 0x000fe40000010000 */
[----:B------:R-:W-:-:S06]  /*1eb0*/  WARPGROUP.ARRIVE ;  /* 0x00000000000079c5 */ /* 0x000fcc0000000000 */
[----:B------:R-:W-:Y:S01]  /*1ec0*/  HGMMA.64x32x16.F32 R88, gdesc[UR8], R88, gsb0 ;  /* 0x00600000085879f0 */ /* 0x000fe20008000858 */
[----:B------:R-:W-:Y:S01]  /*1ed0*/  UMOV UR10, UR13 ;  /* 0x0000000d000a7c82 */ /* 0x000fe20008000000 */
[----:B------:R-:W-:Y:S01]  /*1ee0*/  UMOV UR11, 0x80000020 ;  /* 0x80000020000b7882 */ /* 0x000fe20000000000 */
        /* <DEDUP_REMOVED lines=17> */
[----:B------:R-:W-:Y:S03]  /*2000*/  HGMMA.64x32x16.F32 R24, gdesc[UR8], R24, gsb0 ;  /* 0x00600000081879f0 */ /* 0x000fe60008000818 */
[----:B------:R-:W-:Y:S02]  /*2010*/  WARPGROUP.DEPBAR.LE gsb0, 0x0 ;  /* 0x00008000000079c5 */ /* 0x000fe40000010000 */
[----:B------:R-:W-:Y:S05]  /*2020*/  @!P2 BRA `(.L_x_26) ;  /* 0x0000000400fca947 */ /* 0x000fea0003800000 */
[----:B------:R-:W-:Y:S01]  /*2030*/  UIADD3 UR6, UR38, 0x1, URZ ;  /* 0x0000000126067890 */ /* 0x000fe2000fffe03f */
[----:B-12---:R-:W-:Y:S02]  /*2040*/  IMAD.U32 R0, RZ, RZ, UR43 ;  /* 0x0000002bff007e24 */ /* 0x006fe4000f8e00ff */
[----:B------:R-:W-:Y:S01]  /*2050*/  IMAD.U32 R3, RZ, RZ, UR38 ;  /* 0x00000026ff037e24 */ /* 0x000fe2000f8e00ff */
[----:B------:R-:W-:-:S04]  /*2060*/  UISETP.NE.AND UP0, UPT, UR6, 0xc, UPT ;  /* 0x0000000c0600788c */ /* 0x000fc8000bf05270 */
[----:B------:R-:W-:Y:S02]  /*2070*/  USEL UR7, URZ, 0x1, UP0 ;  /* 0x000000013f077887 */ /* 0x000fe40008000000 */
[----:B------:R-:W-:Y:S02]  /*2080*/  USEL UR6, UR6, URZ, UP0 ;  /* 0x0000003f06067287 */ /* 0x000fe40008000000 */
[----:B------:R-:W-:-:S06]  /*2090*/  ULOP3.LUT UR7, UR39, UR7, URZ, 0x3c, !UPT ;  /* 0x0000000727077292 */ /* 0x000fcc000f8e3c3f */
[----:B------:R-:W-:-:S07]  /*20a0*/  IMAD.U32 R6, RZ, RZ, UR7 ;  /* 0x00000007ff067e24 */ /* 0x000fce000f8e00ff */
.L_x_33:
[----:B------:R-:W-:Y:S05]  /*20b0*/  @!P0 BRA `(.L_x_27) ;  /* 0x0000000000048947 */ /* 0x000fea0003800000 */
[----:B------:R-:W-:Y:S01]  /*20c0*/  BPT.TRAP 0x1 ;  /* 0x000000040000795c */ /* 0x000fe20000300000 */
.L_x_27:
[----:B------:R-:W-:Y:S01]  /*20d0*/  ULEA UR7, UR6, UR41, 0x3 ;  /* 0x0000002906077291 */ /* 0x000fe2000f8e183f */
[----:B------:R-:W-:-:S08]  /*20e0*/  SHF.L.U32 R4, R6, 0x1f, RZ ;  /* 0x0000001f06047819 */ /* 0x000fd000000006ff */
[----:B------:R1:W2:Y:S01]  /*20f0*/  SYNCS.PHASECHK.TRANS64.TRYWAIT P1, [UR7], R4 ;  /* 0x00000004ff0075a7 */ /* 0x0002a20008020147 */
[----:B------:R-:W-:Y:S05]  /*2100*/  @!P0 BRA `(.L_x_28) ;  /* 0x0000000000048947 */ /* 0x000fea0003800000 */
[----:B------:R-:W-:Y:S01]  /*2110*/  BPT.TRAP 0x1 ;  /* 0x000000040000795c */ /* 0x000fe20000300000 */
.L_x_28:
[----:B--2---:R-:W-:Y:S05]  /*2120*/  @P1 BRA `(.L_x_29) ;  /* 0x0000000000081947 */ /* 0x004fea0003800000 */
[----:B------:R-:W2:Y:S02]  /*2130*/  SYNCS.PHASECHK.TRANS64.TRYWAIT P1, [UR7], R4 ;  /* 0x00000004ff0075a7 */ /* 0x000ea40008020147 */
[----:B--2---:R-:W-:Y:S05]  /*2140*/  @!P1 BRA `(.L_x_30) ;  /* 0x0000009800749947 */ /* 0x004fea0003800000 */
.L_x_29:
[----:B------:R-:W-:Y:S01]  /*2150*/  ULEA UR7, UR6, UR4, 0x8 ;  /* 0x0000000406077291 */ /* 0x000fe2000f8e403f */
[----:B------:R-:W-:Y:S01]  /*2160*/  WARPGROUP.ARRIVE ;  /* 0x00000000000079c5 */ /* 0x000fe20000000000 */
[----:B------:R-:W-:Y:S01]  /*2170*/  UIMAD UR8, UR6, 0x380, UR5 ;  /* 0x00000380060878a4 */ /* 0x000fe2000f8e0205 */
[----:B------:R-:W-:Y:S01]  /*2180*/  UMOV UR13, 0x80000020 ;  /* 0x80000020000d7882 */ /* 0x000fe20000000000 */
[----:B------:R-:W-:Y:S02]  /*2190*/  UMOV UR15, 0x80000020 ;  /* 0x80000020000f7882 */ /* 0x000fe40000000000 */
[----:B------:R-:W-:Y:S01]  /*21a0*/  UIADD3 UR9, UR8, 0x80, URZ ;  /* 0x0000008008097890 */ /* 0x000fe2000fffe03f */
[----:B------:R-:W-:Y:S02]  /*21b0*/  UMOV UR12, UR7 ;  /* 0x00000007000c7c82 */ /* 0x000fe40008000000 */
[----:B------:R-:W-:Y:S01]  /*21c0*/  UMOV UR14, UR8 ;  /* 0x00000008000e7c82 */ /* 0x000fe20008000000 */
[----:B------:R-:W-:Y:S01]  /*21d0*/  UIADD3 UR10, UR8, 0x100, URZ ;  /* 0x00000100080a7890 */ /* 0x000fe2000fffe03f */
[----:B------:R-:W-:Y:S01]  /*21e0*/  HGMMA.64x32x16.F32 R120, gdesc[UR12], R120, gsb0 ;  /* 0x006000000c7879f0 */ /* 0x000fe20008000878 */
[----:B------:R-:W-:Y:S01]  /*21f0*/  UMOV UR15, 0x80000020 ;  /* 0x80000020000f7882 */ /* 0x000fe20000000000 */
[----:B------:R-:W-:Y:S01]  /*2200*/  UMOV UR14, UR9 ;  /* 0x00000009000e7c82 */ /* 0x000fe20008000000 */
[----:B------:R-:W-:-:S02]  /*2210*/  UIADD3 UR11, UR8, 0x180, URZ ;  /* 0x00000180080b7890 */ /* 0x000fc4000fffe03f */
        /* <DEDUP_REMOVED lines=76> */
[----:B------:R-:W-:Y:S01]  /*26e0*/  BPT.TRAP 0x1 ;  /* 0x000000040000795c */ /* 0x000fe20000300000 */
.L_x_31:
[----:B------:R-:W-:-:S13]  /*26f0*/  ISETP.NE.AND P1, PT, R137, RZ, PT ;  /* 0x000000ff8900720c */ /* 0x000fda0003f25270 */
[----:B-12---:R-:W-:-:S05]  /*2700*/  @P1 LEA R4, R3, UR41, 0x3 ;  /* 0x0000002903041c11 */ /* 0x006fca000f8e18ff */
[----:B------:R-:W-:-:S05]  /*2710*/  @P1 VIADD R5, R4, 0x60 ;  /* 0x0000006004051836 */ /* 0x000fca0000000000 */
[----:B------:R-:W-:-:S04]  /*2720*/  @P1 PRMT R5, R136, 0x654, R5 ;  /* 0x0000065488051816 */ /* 0x000fc80000000005 */
[----:B------:R1:W-:Y:S01]  /*2730*/  @P1 SYNCS.ARRIVE.TRANS64.RED.A1T0 RZ, [R5+URZ], RZ ;  /* 0x000000ff05ff19a7 */ /* 0x0003e2000810043f */
[----:B------:R-:W-:-:S13]  /*2740*/  ISETP.GT.U32.AND P1, PT, R16, 0x1, PT ;  /* 0x000000011000780c */ /* 0x000fda0003f24070 */
[----:B-1----:R-:W-:Y:S05]  /*2750*/  @P1 BRA `(.L_x_32) ;  /* 0x0000000000041947 */ /* 0x002fea0003800000 */
[----:B------:R-:W-:Y:S01]  /*2760*/  BPT.TRAP 0x1 ;  /* 0x000000040000795c */ /* 0x000fe20000300000 */
.L_x_32:
[----:B------:R-:W-:Y:S01]  /*2770*/  UIADD3 UR6, UR6, 0x1, URZ ;  /* 0x0000000106067890 */ /* 0x000fe2000fffe03f */
[C---:B------:R-:W-:Y:S01]  /*2780*/  ISETP.GT.AND P2, PT, R0.reuse, 0x1, PT ;  /* 0x000000010000780c */ /* 0x040fe20003f44270 */
[----:B------:R-:W-:Y:S02]  /*2790*/  VIADD R3, R3, 0x1 ;  /* 0x0000000103037836 */ /* 0x000fe40000000000 */
[----:B------:R-:W-:Y:S01]  /*27a0*/  UISETP.NE.AND UP0, UPT, UR6, 0xc, UPT ;  /* 0x0000000c0600788c */ /* 0x000fe2000bf05270 */
[----:B------:R-:W-:Y:S02]  /*27b0*/  VIADD R0, R0, 0xffffffff ;  /* 0xffffffff00007836 */ /* 0x000fe40000000000 */
[C---:B------:R-:W-:Y:S01]  /*27c0*/  ISETP.NE.AND P1, PT, R3.reuse, 0xc, PT ;  /* 0x0000000c0300780c */ /* 0x040fe20003f25270 */
[----:B------:R-:W-:Y:S02]  /*27d0*/  USEL UR7, URZ, 0x1, UP0 ;  /* 0x000000013f077887 */ /* 0x000fe40008000000 */
[----:B------:R-:W-:Y:S01]  /*27e0*/  USEL UR6, UR6, URZ, UP0 ;  /* 0x0000003f06067287 */ /* 0x000fe20008000000 */
[----:B------:R-:W-:-:S03]  /*27f0*/  SEL R3, R3, RZ, P1 ;  /* 0x000000ff03037207 */ /* 0x000fc60000800000 */
[----:B------:R-:W-:Y:S01]  /*2800*/  LOP3.LUT R6, R6, UR7, RZ, 0x3c, !PT ;  /* 0x0000000706067c12 */ /* 0x000fe2000f8e3cff */
[----:B------:R-:W-:Y:S07]  /*2810*/  @P2 BRA `(.L_x_33) ;  /* 0xfffffff800242947 */ /* 0x000fee000383ffff */
.L_x_26:
[----:B-12---:R-:W1:Y:S01]  /*2820*/  LDC R0, c[0x0][0x28c] ;  /* 0x0000a300ff007b82 */ /* 0x006e620000000800 */
[----:B------:R2:W-:Y:S01]  /*2830*/  SYNCS.ARRIVE.TRANS64.A1T0 RZ, [R144+UR45], RZ ;  /* 0x000000ff90ff79a7 */ /* 0x0005e2000810002d */
[----:B-1----:R-:W-:-:S13]  /*2840*/  ISETP.GE.AND P1, PT, R0, 0x1, PT ;  /* 0x000000010000780c */ /* 0x002fda0003f26270 */
[----:B--2---:R-:W-:Y:S05]  /*2850*/  @!P1 BRA `(.L_x_34) ;  /* 0x0000000000449947 */ /* 0x004fea0003800000 */
[----:B------:R-:W-:Y:S05]  /*2860*/  @!P0 BRA `(.L_x_35) ;  /* 0x0000000000048947 */ /* 0x000fea0003800000 */
[----:B------:R-:W-:Y:S01]  /*2870*/  BPT.TRAP 0x1 ;  /* 0x000000040000795c */ /* 0x000fe20000300000 */
.L_x_35:
[----:B------:R-:W-:-:S13]  /*2880*/  ISETP.NE.AND P0, PT, R137, RZ, PT ;  /* 0x000000ff8900720c */ /* 0x000fda0003f05270 */
[----:B------:R-:W-:-:S05]  /*2890*/  VOTEU.ANY UP0, P0 ;  /* 0x00000000003f7886 */ /* 0x000fca0000000100 */
[----:B------:R-:W-:-:S06]  /*28a0*/  @UP0 UIADD3 UR4, UR43, UR38, URZ ;  /* 0x000000262b040290 */ /* 0x000fcc000fffe03f */
[----:B------:R-:W-:Y:S02]  /*28b0*/  IMAD.U32 R4, RZ, RZ, UR4 ;  /* 0x00000004ff047e24 */ /* 0x000fe4000f8e00ff */
[----:B------:R-:W-:Y:S02]  /*28c0*/  IMAD.U32 R3, RZ, RZ, UR4 ;  /* 0x00000004ff037e24 */ /* 0x000fe4000f8e00ff */
[----:B------:R-:W-:-:S05]  /*28d0*/  @P0 IMAD.WIDE.U32 R4, R4, -0x55555555, RZ ;  /* 0xaaaaaaab04040825 */ /* 0x000fca00078e00ff */
[----:B------:R-:W-:-:S05]  /*28e0*/  @P0 SHF.R.U32.HI R0, RZ, 0x3, R5 ;  /* 0x00000003ff000819 */ /* 0x000fca0000011605 */
[----:B------:R-:W-:-:S05]  /*28f0*/  @P0 IMAD R0, R0, -0xc, R3 ;  /* 0xfffffff400000824 */ /* 0x000fca00078e0203 */
[----:B------:R-:W-:-:S05]  /*2900*/  @P0 LEA R0, R0, UR41, 0x3 ;  /* 0x0000002900000c11 */ /* 0x000fca000f8e18ff */
[----:B------:R-:W-:-:S05]  /*2910*/  @P0 VIADD R3, R0, 0x60 ;  /* 0x0000006000030836 */ /* 0x000fca0000000000 */
[----:B------:R-:W-:-:S04]  /*2920*/  @P0 PRMT R3, R136, 0x654, R3 ;  /* 0x0000065488030816 */ /* 0x000fc80000000003 */
[----:B------:R1:W-:Y:S01]  /*2930*/  @P0 SYNCS.ARRIVE.TRANS64.RED.A1T0 RZ, [R3+URZ], RZ ;  /* 0x000000ff03ff09a7 */ /* 0x0003e2000810043f */
[----:B------:R-:W-:-:S13]  /*2940*/  ISETP.GT.U32.AND P0, PT, R16, 0x1, PT ;  /* 0x000000011000780c */ /* 0x000fda0003f04070 */
[----:B-1----:R-:W-:Y:S05]  /*2950*/  @P0 BRA `(.L_x_34) ;  /* 0x0000000000040947 */ /* 0x002fea0003800000 */
[----:B------:R-:W-:Y:S01]  /*2960*/  BPT.TRAP 0x1 ;  /* 0x000000040000795c */ /* 0x000fe20000300000 */
.L_x_34:
[----:B------:R-:W-:Y:S01]  /*2970*/  SHF.L.U32 R0, R149, 0x1f, RZ ;  /* 0x0000001f95007819 */ /* 0x000fe200000006ff */
[----:B------:R-:W-:Y:S01]  /*2980*/  UIADD3 UR38, UR44, UR38, URZ ;  /* 0x000000262c267290 */ /* 0x000fe2000fffe03f */
[----:B------:R-:W1:Y:S01]  /*2990*/  LDC R9, c[0x0][0x288] ;  /* 0x0000a200ff097b82 */ /* 0x000e620000000800 */
[----:B------:R-:W-:Y:S01]  /*29a0*/  UISETP.GE.U32.AND UP1, UPT, UR44, 0xc, UPT ;  /* 0x0000000c2c00788c */ /* 0x000fe2000bf26070 */
[----:B------:R-:W-:Y:S01]  /*29b0*/  IMAD.SHL.U32 R10, R142, 0x2, RZ ;  /* 0x000000028e0a7824 */ /* 0x000fe200078e00ff */
[----:B------:R-:W-:Y:S02]  /*29c0*/  UISETP.GT.U32.AND UP0, UPT, UR38, 0xb, UPT ;  /* 0x0000000b2600788c */ /* 0x000fe4000bf04070 */
[----:B------:R-:W-:Y:S02]  /*29d0*/  UIMAD.WIDE.U32 UR4, UR38, -0x55555555, URZ ;  /* 0xaaaaaaab260478a5 */ /* 0x000fe4000f8e003f */
[----:B------:R-:W-:Y:S01]  /*29e0*/  UISETP.LT.U32.AND UP0, UPT, UR44, 0xc, UP0 ;  /* 0x0000000c2c00788c */ /* 0x000fe20008701070 */
[----:B------:R-:W2:Y:S01]  /*29f0*/  SYNCS.PHASECHK.TRANS64.TRYWAIT P0, [R143+UR42+0x10], R0 ;  /* 0x000010008f0075a7 */ /* 0x000ea2000800016a */
[----:B------:R-:W-:Y:S01]  /*2a00*/  USHF.R.U32.HI UR4, URZ, 0x3, UR5 ;  /* 0x000000033f047899 */ /* 0x000fe20008011605 */
[----:B------:R-:W-:Y:S01]  /*2a10*/  SHF.R.S32.HI R11, RZ, 0x1f, R10 ;  /* 0x0000001fff0b7819 */ /* 0x000fe2000001140a */
[----:B------:R-:W-:-:S02]  /*2a20*/  USEL UR6, URZ, 0x1, !UP0 ;  /* 0x000000013f067887 */ /* 0x000fc4000c000000 */
[----:B------:R-:W-:Y:S02]  /*2a30*/  UIMAD UR38, UR4, -0xc, UR38 ;  /* 0xfffffff4042678a4 */ /* 0x000fe4000f8e0226 */
[----:B------:R-:W-:-:S04]  /*2a40*/  ULOP3.LUT UR39, UR39, UR6, URZ, 0x3c, !UPT ;  /* 0x0000000627277292 */ /* 0x000fc8000f8e3c3f */
[----:B------:R-:W-:Y:S01]  /*2a50*/  @UP1 ULOP3.LUT UR39, UR39, 0x1, UR4, 0x78, !UPT ;  /* 0x0000000127271892 */ /* 0x000fe2000f8e7804 */
[----:B-12---:R-:W-:Y:S11]  /*2a60*/  @!P0 BRA `(.L_x_36) ;  /* 0x0000009000448947 */ /* 0x006ff60003800000 */
.L_x_294:
[----:B------:R-:W-:Y:S01]  /*2a70*/  IMAD.SHL.U32 R8, R19, 0x40, RZ ;  /* 0x0000004013087824 */ /* 0x000fe200078e00ff */
[----:B------:R-:W-:Y:S01]  /*2a80*/  ULDC UR6, c[0x0][0x284] ;  /* 0x0000a10000067ab9 */ /* 0x000fe20000000800 */
[----:B------:R-:W-:Y:S01]  /*2a90*/  IMAD R14, R22, 0xe0, RZ ;  /* 0x000000e0160e7824 */ /* 0x000fe200078e02ff */
[----:B------:R-:W-:Y:S01]  /*2aa0*/  SHF.R.S32.HI R153, RZ, 0x1f, R2 ;  /* 0x0000001fff997819 */ /* 0x000fe20000011402 */
[----:B------:R-:W-:Y:S01]  /*2ab0*/  ULDC.64 UR4, c[0x0][0x5d0] ;  /* 0x0001740000047ab9 */ /* 0x000fe20000000a00 */
[----:B------:R-:W-:Y:S01]  /*2ac0*/  ISETP.GE.AND P0, PT, R8, UR6, PT ;  /* 0x0000000608007c0c */ /* 0x000fe2000bf06270 */
[----:B------:R-:W-:Y:S01]  /*2ad0*/  IMAD.WIDE.U32 R4, R2, UR4, R10 ;  /* 0x0000000402047c25 */ /* 0x000fe2000f8e000a */
[----:B------:R-:W-:Y:S02]  /*2ae0*/  SHF.R.S32.HI R15, RZ, 0x1f, R14 ;  /* 0x0000001fff0f7819 */ /* 0x000fe4000001140e */
[C---:B------:R-:W-:Y:S01]  /*2af0*/  ISETP.GE.OR P0, PT, R14.reuse, R9, P0 ;  /* 0x000000090e00720c */ /* 0x040fe20000706670 */
[----:B------:R-:W-:Y:S01]  /*2b00*/  IMAD R3, R153, UR4, RZ ;  /* 0x0000000499037c24 */ /* 0x000fe2000f8e02ff */
[----:B------:R-:W-:-:S03]  /*2b10*/  IADD3 R6, P1, R14, R4, RZ ;  /* 0x000000040e067210 */ /* 0x000fc60007f3e0ff */
[----:B------:R-:W-:-:S05]  /*2b20*/  IMAD R3, R2, UR5, R3 ;  /* 0x0000000502037c24 */ /* 0x000fca000f8e0203 */
[----:B------:R-:W-:-:S03]  /*2b30*/  IADD3.X R7, R15, R5, R3, P1, !PT ;  /* 0x000000050f077210 */ /* 0x000fc60000ffe403 */
[----:B------:R-:W-:Y:S05]  /*2b40*/  @P0 BRA `(.L_x_37) ;  /* 0x0000007000ec0947 */ /* 0x000fea0003800000 */
[----:B------:R-:W2:Y:S01]  /*2b50*/  LDC.64 R4, c[0x0][0x5c8] ;  /* 0x00017200ff047b82 */ /* 0x000ea20000000a00 */
[----:B-----5:R-:W-:Y:S01]  /*2b60*/  FSETP.NEU.AND P0, PT, R139, RZ, PT ;  /* 0x000000ff8b00720b */ /* 0x020fe20003f0d000 */
[----:B------:R-:W-:Y:S01]  /*2b70*/  IMAD R3, R142, -0x2, R9 ;  /* 0xfffffffe8e037824 */ /* 0x000fe200078e0209 */
[----:B------:R-:W-:Y:S01]  /*2b80*/  BSSY B0, `(.L_x_37) ;  /* 0x0000737000007945 */ /* 0x000fe20003800000 */
[----:B------:R-:W-:-:S04]  /*2b90*/  IMAD.WIDE R150, R19, 0x40, R140 ;  /* 0x0000004013967825 */ /* 0x000fc800078e028c */
[----:B-1----:R-:W-:Y:S02]  /*2ba0*/  IMAD.IADD R0, R3, 0x1, -R14 ;  /* 0x0000000103007824 */ /* 0x002fe400078e0a0e */
[----:B------:R-:W-:-:S03]  /*2bb0*/  IMAD.IADD R3, R147, 0x1, -R8 ;  /* 0x0000000193037824 */ /* 0x000fc600078e0a08 */
[----:B------:R-:W-:-:S04]  /*2bc0*/  ISETP.GT.AND P1, PT, R0, RZ, PT ;  /* 0x000000ff0000720c */ /* 0x000fc80003f24270 */
[----:B------:R-:W-:Y:S01]  /*2bd0*/  ISETP.GT.AND P2, PT, R3, RZ, P1 ;  /* 0x000000ff0300720c */ /* 0x000fe20000f44270 */
[-C--:B--2---:R-:W-:Y:S02]  /*2be0*/  IMAD R8, R151, R4.reuse, RZ ;  /* 0x0000000497087224 */ /* 0x084fe400078e02ff */
[----:B------:R-:W-:-:S04]  /*2bf0*/  IMAD.WIDE.U32 R6, R150, R4, R6 ;  /* 0x0000000496067225 */ /* 0x000fc800078e0006 */
[----:B------:R-:W-:-:S04]  /*2c00*/  IMAD R9, R150, R5, R8 ;  /* 0x0000000596097224 */ /* 0x000fc800078e0208 */
[----:B------:R-:W-:Y:S01]  /*2c10*/  IMAD.IADD R9, R7, 0x1, R9 ;  /* 0x0000000107097824 */ /* 0x000fe200078e0209 */
[----:B------:R-:W-:Y:S06]  /*2c20*/  @!P0 BRA `(.L_x_38) ;  /* 0x0000004800f88947 */ /* 0x000fec0003800000 */
[----:B------:R-:W1:Y:S01]  /*2c30*/  LDC.64 R20, c[0x0][0x5b8] ;  /* 0x00016e00ff147b82 */ /* 0x000e620000000a00 */
[----:B------:R-:W-:-:S07]  /*2c40*/  ULDC.64 UR4, c[0x0][0x5c0] ;  /* 0x0001700000047ab9 */ /* 0x000fce0000000a00 */
[----:B------:R-:W2:Y:S08]  /*2c50*/  LDC.64 R160, c[0x0][0x5b0] ;  /* 0x00016c00ffa07b82 */ /* 0x000eb00000000a00 */
[----:B0-----:R-:W0:Y:S01]  /*2c60*/  LDC.64 R12, c[0x0][0x5a8] ;  /* 0x00016a00ff0c7b82 */ /* 0x001e220000000a00 */
[-C--:B-1----:R-:W-:Y:S02]  /*2c70*/  IMAD R7, R153, R20.reuse, RZ ;  /* 0x0000001499077224 */ /* 0x082fe400078e02ff */
[----:B------:R-:W-:-:S04]  /*2c80*/  IMAD.WIDE.U32 R152, R2, R20, R10 ;  /* 0x0000001402987225 */ /* 0x000fc800078e000a */
[----:B------:R-:W-:Y:S01]  /*2c90*/  IMAD R159, R2, R21, R7 ;  /* 0x00000015029f7224 */ /* 0x000fe200078e0207 */
[----:B------:R-:W-:Y:S01]  /*2ca0*/  IADD3 R154, P0, R14, R152, RZ ;  /* 0x000000980e9a7210 */ /* 0x000fe20007f1e0ff */
[----:B--2---:R-:W-:-:S03]  /*2cb0*/  IMAD R7, R151, R160, RZ ;  /* 0x000000a097077224 */ /* 0x004fc600078e02ff */
[----:B------:R-:W-:Y:S01]  /*2cc0*/  IADD3.X R155, R15, R153, R159, P0, !PT ;  /* 0x000000990f9b7210 */ /* 0x000fe200007fe49f */
[C---:B------:R-:W-:Y:S02]  /*2cd0*/  IMAD R21, R150.reuse, R161, R7 ;  /* 0x000000a196157224 */ /* 0x040fe400078e0207 */
[----:B------:R-:W-:-:S04]  /*2ce0*/  IMAD.WIDE.U32 R152, R150, R160, R154 ;  /* 0x000000a096987225 */ /* 0x000fc800078e009a */
[----:B------:R-:W-:Y:S01]  /*2cf0*/  IMAD.IADD R7, R153, 0x1, R21 ;  /* 0x0000000199077824 */ /* 0x000fe200078e0215 */
[----:B0-----:R-:W-:-:S04]  /*2d00*/  LEA R156, P0, R152, R12, 0x1 ;  /* 0x0000000c989c7211 */ /* 0x001fc800078008ff */
[----:B------:R-:W-:-:S05]  /*2d10*/  LEA.HI.X R157, R152, R13, R7, 0x1, P0 ;  /* 0x0000000d989d7211 */ /* 0x000fca00000f0c07 */
[----:B------:R-:W2:Y:S01]  /*2d20*/  @P2 LDG.E.LTC128B.U16 R19, desc[UR36][R156.64] ;  /* 0x000000249c132981 */ /* 0x000ea2000c1e1520 */
[----:B------:R-:W-:Y:S01]  /*2d30*/  IMAD.WIDE.U32 R152, R150, R160, R14 ;  /* 0x000000a096987225 */ /* 0x000fe200078e000e */
[----:B------:R-:W-:Y:S02]  /*2d40*/  BSSY B1, `(.L_x_39) ;  /* 0x0000014000017945 */ /* 0x000fe40003800000 */
[----:B------:R-:W-:-:S04]  /*2d50*/  IADD3 R152, P0, R10, R152, RZ ;  /* 0x000000980a987210 */ /* 0x000fc80007f1e0ff */
[----:B------:R-:W-:-:S03]  /*2d60*/  IADD3.X R153, R11, R21, R153, P0, !PT ;  /* 0x000000150b997210 */ /* 0x000fc600007fe499 */
[----:B------:R-:W-:-:S04]  /*2d70*/  IMAD.WIDE.U32 R152, R2, R20, R152 ;  /* 0x0000001402987225 */ /* 0x000fc800078e0098 */
[----:B--2---:R-:W-:-:S05]  /*2d80*/  HADD2.F32 R8, -RZ, R19.H0_H0 ;  /* 0x20000013ff087230 */ /* 0x004fca0000004100 */
[----:B------:R-:W-:Y:S01]  /*2d90*/  FMUL R7, R8, R139 ;  /* 0x0000008b08077220 */ /* 0x000fe20000400000 */
[----:B------:R-:W-:-:S03]  /*2da0*/  LEA R8, P0, R6, UR4, 0x1 ;  /* 0x0000000406087c11 */ /* 0x000fc6000f8008ff */
[----:B------:R-:W-:Y:S01]  /*2db0*/  FFMA R7, R120, R138, R7 ;  /* 0x0000008a78077223 */ /* 0x000fe20000000007 */
[----:B------:R-:W-:Y:S02]  /*2dc0*/  LEA.HI.X R9, R6, UR5, R9, 0x1, P0 ;  /* 0x0000000506097c11 */ /* 0x000fe400080f0c09 */
[----:B------:R-:W-:Y:S02]  /*2dd0*/  ISETP.GT.AND P0, PT, R0, 0x1, PT ;  /* 0x000000010000780c */ /* 0x000fe40003f04270 */
[----:B------:R-:W-:Y:S01]  /*2de0*/  F2FP.F16.F32.PACK_AB R22, RZ, R7 ;  /* 0x00000007ff16723e */ /* 0x000fe200000000ff */
[----:B------:R-:W-:Y:S01]  /*2df0*/  IMAD.IADD R7, R159, 0x1, R153 ;  /* 0x000000019f077824 */ /* 0x000fe200078e0299 */
[----:B------:R-:W-:Y:S02]  /*2e00*/  ISETP.GT.AND P3, PT, R3, RZ, P0 ;  /* 0x000000ff0300720c */ /* 0x000fe40000764270 */
[----:B------:R-:W-:Y:S01]  /*2e10*/  LEA R6, P4, R152, R12, 0x1 ;  /* 0x0000000c98067211 */ /* 0x000fe200078808ff */
[----:B------:R0:W-:Y:S01]  /*2e20*/  @P2 STG.E.U16 desc[UR36][R8.64], R22 ;  /* 0x0000001608002986 */ /* 0x0001e2000c101524 */
[----:B------:R-:W-:-:S02]  /*2e30*/  SHF.L.U64.HI R153, R160, 0x3, R161 ;  /* 0x00000003a0997819 */ /* 0x000fc400000102a1 */
[----:B------:R-:W-:Y:S01]  /*2e40*/  LEA.HI.X R7, R152, R13, R7, 0x1, P4 ;  /* 0x0000000d98077211 */ /* 0x000fe200020f0c07 */
[----:B------:R-:W-:-:S06]  /*2e50*/  IMAD.SHL.U32 R152, R160, 0x8, RZ ;  /* 0x00000008a0987824 */ /* 0x000fcc00078e00ff */
[----:B------:R-:W-:Y:S05]  /*2e60*/  @!P3 BRA `(.L_x_40) ;  /* 0x000000000004b947 */ /* 0x000fea0003800000 */
[----:B------:R1:W5:Y:S02]  /*2e70*/  LDG.E.LTC128B.U16 R19, desc[UR36][R6.64+0x2] ;  /* 0x0000022406137981 */ /* 0x000364000c1e1520 */
.L_x_40:
[----:B------:R-:W-:Y:S05]  /*2e80*/  BSYNC B1 ;  /* 0x0000000000017941 */ /* 0x000fea0003800000 */
.L_x_39:
[----:B0----5:R-:W-:Y:S01]  /*2e90*/  HADD2.F32 R22, -RZ, R19.H0_H0 ;  /* 0x20000013ff167230 */ /* 0x021fe20000004100 */
[----:B------:R-:W-:Y:S01]  /*2ea0*/  ISETP.GT.AND P1, PT, R3, 0x8, P1 ;  /* 0x000000080300780c */ /* 0x000fe20000f24270 */
[----:B------:R-:W-:-:S04]  /*2eb0*/  IMAD.WIDE.U32 R152, R150, R160, R152 ;  /* 0x000000a096987225 */ /* 0x000fc800078e0098 */
[----:B------:R-:W-:Y:S01]  /*2ec0*/  FMUL R22, R22, R139 ;  /* 0x0000008b16167220 */ /* 0x000fe20000400000 */
[----:B------:R-:W-:Y:S01]  /*2ed0*/  IMAD.IADD R151, R21, 0x1, R153 ;  /* 0x0000000115977824 */ /* 0x000fe200078e0299 */
[----:B------:R-:W-:Y:S02]  /*2ee0*/  IADD3 R21, P2, R154, R152, RZ ;  /* 0x000000989a157210 */ /* 0x000fe40007f5e0ff */
[----:B------:R-:W-:-:S03]  /*2ef0*/  FFMA R22, R121, R138, R22 ;  /* 0x0000008a79167223 */ /* 0x000fc60000000016 */
[----:B------:R-:W-:Y:S01]  /*2f00*/  IMAD.X R154, R151, 0x1, R155, P2 ;  /* 0x00000001979a7824 */ /* 0x000fe200010e069b */
[C---:B------:R-:W-:Y:S02]  /*2f10*/  LEA R120, P2, R21.reuse, R12, 0x1 ;  /* 0x0000000c15787211 */ /* 0x040fe400078408ff */
[----:B------:R-:W-:Y:S02]  /*2f20*/  F2FP.F16.F32.PACK_AB R22, RZ, R22 ;  /* 0x00000016ff16723e */ /* 0x000fe400000000ff */
[----:B------:R-:W-:-:S03]  /*2f30*/  LEA.HI.X R121, R21, R13, R154, 0x1, P2 ;  /* 0x0000000d15797211 */ /* 0x000fc600010f0c9a */
[----:B------:R0:W-:Y:S04]  /*2f40*/  @P3 STG.E.U16 desc[UR36][R8.64+0x2], R22 ;  /* 0x0000021608003986 */ /* 0x0001e8000c101524 */
[----:B------:R-:W2:Y:S01]  /*2f50*/  @P1 LDG.E.LTC128B.U16 R19, desc[UR36][R120.64] ;  /* 0x0000002478131981 */ /* 0x000ea2000c1e1520 */
[----:B------:R-:W-:Y:S01]  /*2f60*/  IADD3 R10, P2, P3, R10, R152, R14 ;  /* 0x000000980a0a7210 */ /* 0x000fe20007b5e00e */
[----:B------:R-:W-:Y:S01]  /*2f70*/  BSSY B1, `(.L_x_41) ;  /* 0x0000011000017945 */ /* 0x000fe20003800000 */
[----:B------:R-:W-:Y:S02]  /*2f80*/  SHF.L.U64.HI R5, R4, 0x4, R5 ;  /* 0x0000000404057819 */ /* 0x000fe40000010205 */
[----:B------:R-:W-:Y:S02]  /*2f90*/  IADD3.X R11, R11, R151, R15, P2, P3 ;  /* 0x000000970b0b7210 */ /* 0x000fe400017e640f */
[----:B------:R-:W-:Y:S01]  /*2fa0*/  ISETP.GT.AND P0, PT, R3, 0x8, P0 ;  /* 0x000000080300780c */ /* 0x000fe20000704270 */
[----:B------:R-:W-:Y:S01]  /*2fb0*/  IMAD.WIDE.U32 R20, R2, R20, R10 ;  /* 0x0000001402147225 */ /* 0x000fe200078e000a */
[----:B------:R-:W-:-:S03]  /*2fc0*/  LEA R10, P2, R4, R8, 0x4 ;  /* 0x00000008040a7211 */ /* 0x000fc600078420ff */
[----:B------:R-:W-:Y:S01]  /*2fd0*/  IMAD.IADD R2, R159, 0x1, R21 ;  /* 0x000000019f027824 */ /* 0x000fe200078e0215 */
[----:B------:R-:W-:Y:S01]  /*2fe0*/  LEA R4, P3, R20, R12, 0x1 ;  /* 0x0000000c14047211 */ /* 0x000fe200078608ff */
[----:B------:R-:W-:-:S03]  /*2ff0*/  IMAD.X R11, R5, 0x1, R9, P2 ;  /* 0x00000001050b7824 */ /* 0x000fc600010e0609 */
[----:B------:R-:W-:Y:S01]  /*3000*/  LEA.HI.X R5, R20, R13, R2, 0x1, P3 ;  /* 0x0000000d14057211 */ /* 0x000fe200018f0c02 */
[----:B--2---:R-:W-:-:S05]  /*3010*/  HADD2.F32 R14, -RZ, R19.H0_H0 ;  /* 0x20000013ff0e7230 */ /* 0x004fca0000004100 */
[----:B------:R-:W-:-:S04]  /*3020*/  FMUL R15, R14, R139 ;  /* 0x0000008b0e0f7220 */ /* 0x000fc80000400000 */
[----:B------:R-:W-:-:S05]  /*3030*/  FFMA R15, R122, R138, R15 ;  /* 0x0000008a7a0f7223 */ /* 0x000fca000000000f */
[----:B------:R-:W-:-:S05]  /*3040*/  F2FP.F16.F32.PACK_AB R15, RZ, R15 ;  /* 0x0000000fff0f723e */ /* 0x000fca00000000ff */
[----:B------:R0:W-:Y:S01]  /*3050*/  @P1 STG.E.U16 desc[UR36][R10.64], R15 ;  /* 0x0000000f0a001986 */ /* 0x0001e2000c101524 */
[----:B------:R-:W-:Y:S05]  /*3060*/  @!P0 BRA `(.L_x_42) ;  /* 0x0000000000048947 */ /* 0x000fea0003800000 */
[----:B------:R2:W5:Y:S02]  /*3070*/  LDG.E.LTC128B.U16 R19, desc[UR36][R4.64+0x2] ;  /* 0x0000022404137981 */ /* 0x000564000c1e1520 */
.L_x_42:
[----:B------:R-:W-:Y:S05]  /*3080*/  BSYNC B1 ;  /* 0x0000000000017941 */ /* 0x000fea0003800000 */
.L_x_41:
[----:B-----5:R-:W-:Y:S01]  /*3090*/  HADD2.F32 R2, -RZ, R19.H0_H0 ;  /* 0x20000013ff027230 */ /* 0x020fe20000004100 */
[----:B------:R-:W-:Y:S01]  /*30a0*/  ISETP.GT.AND P1, PT, R0, 0x8, PT ;  /* 0x000000080000780c */ /* 0x000fe20003f24270 */
[----:B------:R-:W-:Y:S03]  /*30b0*/  BSSY B1, `(.L_x_43) ;  /* 0x0000008000017945 */ /* 0x000fe60003800000 */
[----:B------:R-:W-:Y:S01]  /*30c0*/  FMUL R2, R2, R139 ;  /* 0x0000008b02027220 */ /* 0x000fe20000400000 */
[----:B------:R-:W-:-:S03]  /*30d0*/  ISETP.GT.AND P2, PT, R3, RZ, P1 ;  /* 0x000000ff0300720c */ /* 0x000fc60000f44270 */
[----:B------:R-:W-:-:S05]  /*30e0*/  FFMA R2, R123, R138, R2 ;  /* 0x0000008a7b027223 */ /* 0x000fca0000000002 */
[----:B------:R-:W-:-:S05]  /*30f0*/  F2FP.F16.F32.PACK_AB R2, RZ, R2 ;  /* 0x00000002ff02723e */ /* 0x000fca00000000ff */
[----:B------:R3:W-:Y:S01]  /*3100*/  @P0 STG.E.U16 desc[UR36][R10.64+0x2], R2 ;  /* 0x000002020a000986 */ /* 0x0007e2000c101524 */
[----:B------:R-:W-:Y:S05]  /*3110*/  @!P2 BRA `(.L_x_44) ;  /* 0x000000000004a947 */ /* 0x000fea0003800000 */
[----:B------:R4:W5:Y:S02]  /*3120*/  LDG.E.LTC128B.U16 R19, desc[UR36][R6.64+0x10] ;  /* 0x0000102406137981 */ /* 0x000964000c1e1520 */
.L_x_44:
[----:B------:R-:W-:Y:S05]  /*3130*/  BSYNC B1 ;  /* 0x0000000000017941 */ /* 0x000fea0003800000 */
.L_x_43:
[----:B---3-5:R-:W-:Y:S01]  /*3140*/  HADD2.F32 R2, -RZ, R19.H0_H0 ;  /* 0x20000013ff027230 */ /* 0x028fe20000004100 */
        /* <DEDUP_REMOVED lines=9> */
.L_x_46:
[----:B------:R-:W-:Y:S05]  /*31e0*/  BSYNC B1 ;  /* 0x0000000000017941 */ /* 0x000fea0003800000 */
.L_x_45:
[----:B-----5:R-:W-:Y:S01]  /*31f0*/  HADD2.F32 R2, -RZ, R19.H0_H0 ;  /* 0x20000013ff027230 */ /* 0x020fe20000004100 */
[----:B------:R-:W-:Y:S01]  /*3200*/  ISETP.GT.AND P1, PT, R3, 0x8, P1 ;  /* 0x000000080300780c */ /* 0x000fe20000f24270 */
[----:B------:R-:W-:Y:S03]  /*3210*/  BSSY B1, `(.L_x_47) ;  /* 0x0000007000017945 */ /* 0x000fe60003800000 */
[----:B------:R-:W-:-:S04]  /*3220*/  FMUL R2, R2, R139 ;  /* 0x0000008b02027220 */ /* 0x000fc80000400000 */
[----:B------:R-:W-:-:S05]  /*3230*/  FFMA R2, R125, R138, R2 ;  /* 0x0000008a7d027223 */ /* 0x000fca0000000002 */
[----:B------:R-:W-:-:S05]  /*3240*/  F2FP.F16.F32.PACK_AB R2, RZ, R2 ;  /* 0x00000002ff02723e */ /* 0x000fca00000000ff */
[----:B------:R0:W-:Y:S01]  /*3250*/  @P3 STG.E.U16 desc[UR36][R8.64+0x12], R2 ;  /* 0x0000120208003986 */ /* 0x0001e2000c101524 */
[----:B------:R-:W-:Y:S05]  /*3260*/  @!P1 BRA `(.L_x_48) ;  /* 0x0000000000049947 */ /* 0x000fea0003800000 */
[----:B------:R0:W5:Y:S02]  /*3270*/  LDG.E.LTC128B.U16 R19, desc[UR36][R4.64+0x10] ;  /* 0x0000102404137981 */ /* 0x000164000c1e1520 */
.L_x_48:
[----:B------:R-:W-:Y:S05]  /*3280*/  BSYNC B1 ;  /* 0x0000000000017941 */ /* 0x000fea0003800000 */
.L_x_47:
[----:B0----5:R-:W-:Y:S01]  /*3290*/  HADD2.F32 R2, -RZ, R19.H0_H0 ;  /* 0x20000013ff027230 */ /* 0x021fe20000004100 */
[----:B------:R-:W-:Y:S01]  /*32a0*/  ISETP.GT.AND P0, PT, R3, 0x8, P0 ;  /* 0x000000080300780c */ /* 0x000fe20000704270 */
[----:B------:R-:W-:Y:S03]  /*32b0*/  BSSY B1, `(.L_x_49) ;  /* 0x0000007000017945 */ /* 0x000fe60003800000 */
[----:B---3--:R-:W-:-:S04]  /*32c0*/  FMUL R13, R2, R139 ;  /* 0x0000008b020d7220 */ /* 0x008fc80000400000 */
[----:B------:R-:W-:-:S05]  /*32d0*/  FFMA R13, R126, R138, R13 ;  /* 0x0000008a7e0d7223 */ /* 0x000fca000000000d */
[----:B------:R-:W-:-:S05]  /*32e0*/  F2FP.F16.F32.PACK_AB R13, RZ, R13 ;  /* 0x0000000dff0d723e */ /* 0x000fca00000000ff */
[----:B------:R0:W-:Y:S01]  /*32f0*/  @P1 STG.E.U16 desc[UR36][R10.64+0x10], R13 ;  /* 0x0000100d0a001986 */ /* 0x0001e2000c101524 */
[----:B------:R-:W-:Y:S05]  /*3300*/  @!P0 BRA `(.L_x_50) ;  /* 0x0000000000048947 */ /* 0x000fea0003800000 */
[----:B------:R3:W5:Y:S02]  /*3310*/  LDG.E.LTC128B.U16 R19, desc[UR36][R4.64+0x12] ;  /* 0x0000122404137981 */ /* 0x000764000c1e1520 */
.L_x_50:
[----:B------:R-:W-:Y:S05]  /*3320*/  BSYNC B1 ;  /* 0x0000000000017941 */ /* 0x000fea0003800000 */
.L_x_49:
        /* <DEDUP_REMOVED lines=10> */
.L_x_52:
[----:B------:R-:W-:Y:S05]  /*33d0*/  BSYNC B1 ;  /* 0x0000000000017941 */ /* 0x000fea0003800000 */
.L_x_51:
[----:B0----5:R-:W-:Y:S01]  /*33e0*/  HADD2.F32 R2, -RZ, R19.H0_H0 ;  /* 0x20000013ff027230 */ /* 0x021fe20000004100 */
        /* <DEDUP_REMOVED lines=9> */
.L_x_54:
[----:B------:R-:W-:Y:S05]  /*3480*/  BSYNC B1 ;  /* 0x0000000000017941 */ /* 0x000fea0003800000 */
.L_x_53:
        /* <DEDUP_REMOVED lines=9> */
.L_x_56:
[----:B------:R-:W-:Y:S05]  /*3520*/  BSYNC B1 ;  /* 0x0000000000017941 */ /* 0x000fea0003800000 */
.L_x_55:
[----:B0----5:R-:W-:Y:S01]  /*3530*/  HADD2.F32 R2, -RZ, R19.H0_H0 ;  /* 0x20000013ff027230 */ /* 0x021fe20000004100 */
        /* <DEDUP_REMOVED lines=8> */
.L_x_58:
[----:B------:R-:W-:Y:S05]  /*35c0*/  BSYNC B1 ;  /* 0x0000000000017941 */ /* 0x000fea0003800000 */
.L_x_57:
        /* <DEDUP_REMOVED lines=10> */
.L_x_60:
[----:B------:R-:W-:Y:S05]  /*3670*/  BSYNC B1 ;  /* 0x0000000000017941 */ /* 0x000fea0003800000 */
.L_x_59:
        /* <DEDUP_REMOVED lines=10> */
.L_x_62:
[----:B------:R-:W-:Y:S05]  /*3720*/  BSYNC B1 ;  /* 0x0000000000017941 */ /* 0x000fea0003800000 */
.L_x_61:
        /* <DEDUP_REMOVED lines=9> */
.L_x_64:
[----:B------:R-:W-:Y:S05]  /*37c0*/  BSYNC B1 ;  /* 0x0000000000017941 */ /* 0x000fea0003800000 */
.L_x_63:
        /* <DEDUP_REMOVED lines=9> */
.L_x_66:
[----:B------:R-:W-:Y:S05]  /*3860*/  BSYNC B1 ;  /* 0x0000000000017941 */ /* 0x000fea0003800000 */
.L_x_65:
        /* <DEDUP_REMOVED lines=10> */
.L_x_68:
[----:B------:R-:W-:Y:S05]  /*3910*/  BSYNC B1 ;  /* 0x0000000000017941 */ /* 0x000fea0003800000 */
.L_x_67:
        /* <DEDUP_REMOVED lines=10> */
.L_x_70:
[----:B------:R-:W-:Y:S05]  /*39c0*/  BSYNC B1 ;  /* 0x0000000000017941 */ /* 0x000fea0003800000 */
.L_x_69:
        /* <DEDUP_REMOVED lines=9> */
.L_x_72:
[----:B------:R-:W-:Y:S05]  /*3a60*/  BSYNC B1 ;  /* 0x0000000000017941 */ /* 0x000fea0003800000 */
.L_x_71:
        /* <DEDUP_REMOVED lines=9> */
.L_x_74:
[----:B------:R-:W-:Y:S05]  /*3b00*/  BSYNC B1 ;  /* 0x0000000000017941 */ /* 0x000fea0003800000 */
.L_x_73:
        /* <DEDUP_REMOVED lines=10> */
.L_x_76:
[----:B------:R-:W-:Y:S05]  /*3bb0*/  BSYNC B1 ;  /* 0x0000000000017941 */ /* 0x000fea0003800000 */
.L_x_75:
        /* <DEDUP_REMOVED lines=10> */
.L_x_78:
[----:B------:R-:W-:Y:S05]  /*3c60*/  BSYNC B1 ;  /* 0x0000000000017941 */ /* 0x000fea0003800000 */
.L_x_77:
        /* <DEDUP_REMOVED lines=9> */
.L_x_80:
[----:B------:R-:W-:Y:S05]  /*3d00*/  BSYNC B1 ;  /* 0x0000000000017941 */ /* 0x000fea0003800000 */
.L_x_79:
        /* <DEDUP_REMOVED lines=9> */
.L_x_82:
[----:B------:R-:W-:Y:S05]  /*3da0*/  BSYNC B1 ;  /* 0x0000000000017941 */ /* 0x000fea0003800000 */
.L_x_81:
        /* <DEDUP_REMOVED lines=10> */
.L_x_84:
[----:B------:R-:W-:Y:S05]  /*3e50*/  BSYNC B1 ;  /* 0x0000000000017941 */ /* 0x000fea0003800000 */
.L_x_83:
        /* <DEDUP_REMOVED lines=10> */
.L_x_86:
[----:B------:R-:W-:Y:S05]  /*3f00*/  BSYNC B1 ;  /* 0x0000000000017941 */ /* 0x000fea0003800000 */
.L_x_85:
        /* <DEDUP_REMOVED lines=9> */
.L_x_88:
[----:B------:R-:W-:Y:S05]  /*3fa0*/  BSYNC B1 ;  /* 0x0000000000017941 */ /* 0x000fea0003800000 */
.L_x_87:
        /* <DEDUP_REMOVED lines=9> */
.L_x_90:
[----:B------:R-:W-:Y:S05]  /*4040*/  BSYNC B1 ;  /* 0x0000000000017941 */ /* 0x000fea0003800000 */
.L_x_89:
        /* <DEDUP_REMOVED lines=10> */
.L_x_92:
[----:B------:R-:W-:Y:S05]  /*40f0*/  BSYNC B1 ;  /* 0x0000000000017941 */ /* 0x000fea0003800000 */
.L_x_91:
        /* <DEDUP_REMOVED lines=10> */
.L_x_94:
[----:B------:R-:W-:Y:S05]  /*41a0*/  BSYNC B1 ;  /* 0x0000000000017941 */ /* 0x000fea0003800000 */
.L_x_93:
        /* <DEDUP_REMOVED lines=9> */
.L_x_96:
[----:B------:R-:W-:Y:S05]  /*4240*/  BSYNC B1 ;  /* 0x0000000000017941 */ /* 0x000fea0003800000 */
.L_x_95:
        /* <DEDUP_REMOVED lines=9> */
.L_x_98:
[----:B------:R-:W-:Y:S05]  /*42e0*/  BSYNC B1 ;  /* 0x0000000000017941 */ /* 0x000fea0003800000 */
.L_x_97:
        /* <DEDUP_REMOVED lines=10> */
.L_x_100:
[----:B------:R-:W-:Y:S05]  /*4390*/  BSYNC B1 ;  /* 0x0000000000017941 */ /* 0x000fea0003800000 */
.L_x_99:
        /* <DEDUP_REMOVED lines=10> */
.L_x_102:
[----:B------:R-:W-:Y:S05]  /*4440*/  BSYNC B1 ;  /* 0x0000000000017941 */ /* 0x000fea0003800000 */
.L_x_101:
        /* <DEDUP_REMOVED lines=9> */
.L_x_104:
[----:B------:R-:W-:Y:S05]  /*44e0*/  BSYNC B1 ;  /* 0x0000000000017941 */ /* 0x000fea0003800000 */
.L_x_103:
        /* <DEDUP_REMOVED lines=9> */
.L_x_106:
[----:B------:R-:W-:Y:S05]  /*4580*/  BSYNC B1 ;  /* 0x0000000000017941 */ /* 0x000fea0003800000 */
.L_x_105:
        /* <DEDUP_REMOVED lines=10> */
.L_x_108:
[----:B------:R-:W-:Y:S05]  /*4630*/  BSYNC B1 ;  /* 0x0000000000017941 */ /* 0x000fea0003800000 */
.L_x_107:
        /* <DEDUP_REMOVED lines=10> */
.L_x_110:
[----:B------:R-:W-:Y:S05]  /*46e0*/  BSYNC B1 ;  /* 0x0000000000017941 */ /* 0x000fea0003800000 */
.L_x_109:
        /* <DEDUP_REMOVED lines=9> */
.L_x_112:
[----:B------:R-:W-:Y:S05]  /*4780*/  BSYNC B1 ;  /* 0x0000000000017941 */ /* 0x000fea0003800000 */
.L_x_111:
        /* <DEDUP_REMOVED lines=9> */
.L_x_114:
[----:B------:R-:W-:Y:S05]  /*4820*/  BSYNC B1 ;  /* 0x0000000000017941 */ /* 0x000fea0003800000 */
.L_x_113:
        /* <DEDUP_REMOVED lines=10> */
.L_x_116:
[----:B------:R-:W-:Y:S05]  /*48d0*/  BSYNC B1 ;  /* 0x0000000000017941 */ /* 0x000fea0003800000 */
.L_x_115:
        /* <DEDUP_REMOVED lines=10> */
.L_x_118:
[----:B------:R-:W-:Y:S05]  /*4980*/  BSYNC B1 ;  /* 0x0000000000017941 */ /* 0x000fea0003800000 */
.L_x_117:
        /* <DEDUP_REMOVED lines=9> */
.L_x_120:
[----:B------:R-:W-:Y:S05]  /*4a20*/  BSYNC B1 ;  /* 0x0000000000017941 */ /* 0x000fea0003800000 */
.L_x_119:
        /* <DEDUP_REMOVED lines=9> */
.L_x_122:
[----:B------:R-:W-:Y:S05]  /*4ac0*/  BSYNC B1 ;  /* 0x0000000000017941 */ /* 0x000fea0003800000 */
.L_x_121:
        /* <DEDUP_REMOVED lines=10> */
.L_x_124:
[----:B------:R-:W-:Y:S05]  /*4b70*/  BSYNC B1 ;  /* 0x0000000000017941 */ /* 0x000fea0003800000 */
.L_x_123:
        /* <DEDUP_REMOVED lines=10> */
.L_x_126:
[----:B------:R-:W-:Y:S05]  /*4c20*/  BSYNC B1 ;  /* 0x0000000000017941 */ /* 0x000fea0003800000 */
.L_x_125:
        /* <DEDUP_REMOVED lines=9> */
.L_x_128:
[----:B------:R-:W-:Y:S05]  /*4cc0*/  BSYNC B1 ;  /* 0x0000000000017941 */ /* 0x000fea0003800000 */
.L_x_127:
        /* <DEDUP_REMOVED lines=9> */
.L_x_130:
[----:B------:R-:W-:Y:S05]  /*4d60*/  BSYNC B1 ;  /* 0x0000000000017941 */ /* 0x000fea0003800000 */
.L_x_129:
        /* <DEDUP_REMOVED lines=10> */
.L_x_132:
[----:B------:R-:W-:Y:S05]  /*4e10*/  BSYNC B1 ;  /* 0x0000000000017941 */ /* 0x000fea0003800000 */
.L_x_131:
        /* <DEDUP_REMOVED lines=10> */
.L_x_134:
[----:B------:R-:W-:Y:S05]  /*4ec0*/  BSYNC B1 ;  /* 0x0000000000017941 */ /* 0x000fea0003800000 */
.L_x_133:
        /* <DEDUP_REMOVED lines=9> */
.L_x_136:
[----:B------:R-:W-:Y:S05]  /*4f60*/  BSYNC B1 ;  /* 0x0000000000017941 */ /* 0x000fea0003800000 */
.L_x_135:
        /* <DEDUP_REMOVED lines=9> */
.L_x_138:
[----:B------:R-:W-:Y:S05]  /*5000*/  BSYNC B1 ;  /* 0x0000000000017941 */ /* 0x000fea0003800000 */
.L_x_137:
        /* <DEDUP_REMOVED lines=10> */
.L_x_140:
[----:B------:R-:W-:Y:S05]  /*50b0*/  BSYNC B1 ;  /* 0x0000000000017941 */ /* 0x000fea0003800000 */
.L_x_139:
        /* <DEDUP_REMOVED lines=10> */
.L_x_142:
[----:B------:R-:W-:Y:S05]  /*5160*/  BSYNC B1 ;  /* 0x0000000000017941 */ /* 0x000fea0003800000 */
.L_x_141:
        /* <DEDUP_REMOVED lines=9> */
.L_x_144:
[----:B------:R-:W-:Y:S05]  /*5200*/  BSYNC B1 ;  /* 0x0000000000017941 */ /* 0x000fea0003800000 */
.L_x_143:
        /* <DEDUP_REMOVED lines=9> */
.L_x_146:
[----:B------:R-:W-:Y:S05]  /*52a0*/  BSYNC B1 ;  /* 0x0000000000017941 */ /* 0x000fea0003800000 */
.L_x_145:
        /* <DEDUP_REMOVED lines=10> */
.L_x_148:
[----:B------:R-:W-:Y:S05]  /*5350*/  BSYNC B1 ;  /* 0x0000000000017941 */ /* 0x000fea0003800000 */
.L_x_147:
        /* <DEDUP_REMOVED lines=10> */
.L_x_150:
[----:B------:R-:W-:Y:S05]  /*5400*/  BSYNC B1 ;  /* 0x0000000000017941 */ /* 0x000fea0003800000 */
.L_x_149:
        /* <DEDUP_REMOVED lines=9> */
.L_x_152:
[----:B------:R-:W-:Y:S05]  /*54a0*/  BSYNC B1 ;  /* 0x0000000000017941 */ /* 0x000fea0003800000 */
.L_x_151:
        /* <DEDUP_REMOVED lines=9> */
.L_x_154:
[----:B------:R-:W-:Y:S05]  /*5540*/  BSYNC B1 ;  /* 0x0000000000017941 */ /* 0x000fea0003800000 */
.L_x_153:
        /* <DEDUP_REMOVED lines=10> */
.L_x_156:
[----:B------:R-:W-:Y:S05]  /*55f0*/  BSYNC B1 ;  /* 0x0000000000017941 */ /* 0x000fea0003800000 */
.L_x_155:
        /* <DEDUP_REMOVED lines=10> */
.L_x_158:
[----:B------:R-:W-:Y:S05]  /*56a0*/  BSYNC B1 ;  /* 0x0000000000017941 */ /* 0x000fea0003800000 */
.L_x_157:
        /* <DEDUP_REMOVED lines=9> */
.L_x_160:
[----:B------:R-:W-:Y:S05]  /*5740*/  BSYNC B1 ;  /* 0x0000000000017941 */ /* 0x000fea0003800000 */
.L_x_159:
        /* <DEDUP_REMOVED lines=9> */
.L_x_162:
[----:B------:R-:W-:Y:S05]  /*57e0*/  BSYNC B1 ;  /* 0x0000000000017941 */ /* 0x000fea0003800000 */
.L_x_161:
        /* <DEDUP_REMOVED lines=10> */
.L_x_164:
[----:B------:R-:W-:Y:S05]  /*5890*/  BSYNC B1 ;  /* 0x0000000000017941 */ /* 0x000fea0003800000 */
.L_x_163:
        /* <DEDUP_REMOVED lines=10> */
.L_x_166:
[----:B------:R-:W-:Y:S05]  /*5940*/  BSYNC B1 ;  /* 0x0000000000017941 */ /* 0x000fea0003800000 */
.L_x_165:
        /* <DEDUP_REMOVED lines=9> */
.L_x_168:
[----:B------:R-:W-:Y:S05]  /*59e0*/  BSYNC B1 ;  /* 0x0000000000017941 */ /* 0x000fea0003800000 */
.L_x_167:
        /* <DEDUP_REMOVED lines=9> */
.L_x_170:
[----:B------:R-:W-:Y:S05]  /*5a80*/  BSYNC B1 ;  /* 0x0000000000017941 */ /* 0x000fea0003800000 */
.L_x_169:
        /* <DEDUP_REMOVED lines=10> */
.L_x_172:
[----:B------:R-:W-:Y:S05]  /*5b30*/  BSYNC B1 ;  /* 0x0000000000017941 */ /* 0x000fea0003800000 */
.L_x_171:
        /* <DEDUP_REMOVED lines=10> */
.L_x_174:
[----:B------:R-:W-:Y:S05]  /*5be0*/  BSYNC B1 ;  /* 0x0000000000017941 */ /* 0x000fea0003800000 */
.L_x_173:
        /* <DEDUP_REMOVED lines=9> */
.L_x_176:
[----:B------:R-:W-:Y:S05]  /*5c80*/  BSYNC B1 ;  /* 0x0000000000017941 */ /* 0x000fea0003800000 */
.L_x_175:
        /* <DEDUP_REMOVED lines=9> */
.L_x_178:
[----:B------:R-:W-:Y:S05]  /*5d20*/  BSYNC B1 ;  /* 0x0000000000017941 */ /* 0x000fea0003800000 */
.L_x_177:
        /* <DEDUP_REMOVED lines=10> */
.L_x_180:
[----:B------:R-:W-:Y:S05]  /*5dd0*/  BSYNC B1 ;  /* 0x0000000000017941 */ /* 0x000fea0003800000 */
.L_x_179:
        /* <DEDUP_REMOVED lines=10> */
.L_x_182:
[----:B------:R-:W-:Y:S05]  /*5e80*/  BSYNC B1 ;  /* 0x0000000000017941 */ /* 0x000fea0003800000 */
.L_x_181:
        /* <DEDUP_REMOVED lines=9> */
.L_x_184:
[----:B------:R-:W-:Y:S05]  /*5f20*/  BSYNC B1 ;  /* 0x0000000000017941 */ /* 0x000fea0003800000 */
.L_x_183:
        /* <DEDUP_REMOVED lines=9> */
.L_x_186:
[----:B------:R-:W-:Y:S05]  /*5fc0*/  BSYNC B1 ;  /* 0x0000000000017941 */ /* 0x000fea0003800000 */
.L_x_185:
        /* <DEDUP_REMOVED lines=10> */
.L_x_188:
[----:B------:R-:W-:Y:S05]  /*6070*/  BSYNC B1 ;  /* 0x0000000000017941 */ /* 0x000fea0003800000 */
.L_x_187:
        /* <DEDUP_REMOVED lines=10> */
.L_x_190:
[----:B------:R-:W-:Y:S05]  /*6120*/  BSYNC B1 ;  /* 0x0000000000017941 */ /* 0x000fea0003800000 */
.L_x_189:
        /* <DEDUP_REMOVED lines=9> */
.L_x_192:
[----:B------:R-:W-:Y:S05]  /*61c0*/  BSYNC B1 ;  /* 0x0000000000017941 */ /* 0x000fea0003800000 */
.L_x_191:
        /* <DEDUP_REMOVED lines=9> */
.L_x_194:
[----:B------:R-:W-:Y:S05]  /*6260*/  BSYNC B1 ;  /* 0x0000000000017941 */ /* 0x000fea0003800000 */
.L_x_193:
        /* <DEDUP_REMOVED lines=10> */
.L_x_196:
[----:B------:R-:W-:Y:S05]  /*6310*/  BSYNC B1 ;  /* 0x0000000000017941 */ /* 0x000fea0003800000 */
.L_x_195:
        /* <DEDUP_REMOVED lines=10> */
.L_x_198:
[----:B------:R-:W-:Y:S05]  /*63c0*/  BSYNC B1 ;  /* 0x0000000000017941 */ /* 0x000fea0003800000 */
.L_x_197:
        /* <DEDUP_REMOVED lines=9> */
.L_x_200:
[----:B------:R-:W-:Y:S05]  /*6460*/  BSYNC B1 ;  /* 0x0000000000017941 */ /* 0x000fea0003800000 */
.L_x_199:
        /* <DEDUP_REMOVED lines=9> */
.L_x_202:
[----:B------:R-:W-:Y:S05]  /*6500*/  BSYNC B1 ;  /* 0x0000000000017941 */ /* 0x000fea0003800000 */
.L_x_201:
        /* <DEDUP_REMOVED lines=10> */
.L_x_204:
[----:B------:R-:W-:Y:S05]  /*65b0*/  BSYNC B1 ;  /* 0x0000000000017941 */ /* 0x000fea0003800000 */
.L_x_203:
        /* <DEDUP_REMOVED lines=10> */
.L_x_206:
[----:B------:R-:W-:Y:S05]  /*6660*/  BSYNC B1 ;  /* 0x0000000000017941 */ /* 0x000fea0003800000 */
.L_x_205:
        /* <DEDUP_REMOVED lines=9> */
.L_x_208:
[----:B------:R-:W-:Y:S05]  /*6700*/  BSYNC B1 ;  /* 0x0000000000017941 */ /* 0x000fea0003800000 */
.L_x_207:
        /* <DEDUP_REMOVED lines=9> */
.L_x_210:
[----:B------:R-:W-:Y:S05]  /*67a0*/  BSYNC B1 ;  /* 0x0000000000017941 */ /* 0x000fea0003800000 */
.L_x_209:
        /* <DEDUP_REMOVED lines=10> */
.L_x_212:
[----:B------:R-:W-:Y:S05]  /*6850*/  BSYNC B1 ;  /* 0x0000000000017941 */ /* 0x000fea0003800000 */
.L_x_211:
        /* <DEDUP_REMOVED lines=10> */
.L_x_214:
[----:B------:R-:W-:Y:S05]  /*6900*/  BSYNC B1 ;  /* 0x0000000000017941 */ /* 0x000fea0003800000 */
.L_x_213:
        /* <DEDUP_REMOVED lines=9> */
.L_x_216:
[----:B------:R-:W-:Y:S05]  /*69a0*/  BSYNC B1 ;  /* 0x0000000000017941 */ /* 0x000fea0003800000 */
.L_x_215:
        /* <DEDUP_REMOVED lines=9> */
.L_x_218:
[----:B------:R-:W-:Y:S05]  /*6a40*/  BSYNC B1 ;  /* 0x0000000000017941 */ /* 0x000fea0003800000 */
.L_x_217:
        /* <DEDUP_REMOVED lines=10> */
.L_x_220:
[----:B------:R-:W-:Y:S05]  /*6af0*/  BSYNC B1 ;  /* 0x0000000000017941 */ /* 0x000fea0003800000 */
.L_x_219:
        /* <DEDUP_REMOVED lines=10> */
.L_x_222:
[----:B------:R-:W-:Y:S05]  /*6ba0*/  BSYNC B1 ;  /* 0x0000000000017941 */ /* 0x000fea0003800000 */
.L_x_221:
        /* <DEDUP_REMOVED lines=9> */
.L_x_224:
[----:B------:R-:W-:Y:S05]  /*6c40*/  BSYNC B1 ;  /* 0x0000000000017941 */ /* 0x000fea0003800000 */
.L_x_223:
        /* <DEDUP_REMOVED lines=9> */
.L_x_226:
[----:B------:R-:W-:Y:S05]  /*6ce0*/  BSYNC B1 ;  /* 0x0000000000017941 */ /* 0x000fea0003800000 */
.L_x_225:
        /* <DEDUP_REMOVED lines=10> */
.L_x_228:
[----:B------:R-:W-:Y:S05]  /*6d90*/  BSYNC B1 ;  /* 0x0000000000017941 */ /* 0x000fea0003800000 */
.L_x_227:
        /* <DEDUP_REMOVED lines=10> */
.L_x_230:
[----:B------:R-:W-:Y:S05]  /*6e40*/  BSYNC B1 ;  /* 0x0000000000017941 */ /* 0x000fea0003800000 */
.L_x_229:
        /* <DEDUP_REMOVED lines=9> */
.L_x_232:
[----:B------:R-:W-:Y:S05]  /*6ee0*/  BSYNC B1 ;  /* 0x0000000000017941 */ /* 0x000fea0003800000 */
.L_x_231:
        /* <DEDUP_REMOVED lines=9> */
.L_x_234:
[----:B------:R-:W-:Y:S05]  /*6f80*/  BSYNC B1 ;  /* 0x0000000000017941 */ /* 0x000fea0003800000 */
.L_x_233:
        /* <DEDUP_REMOVED lines=10> */
.L_x_236:
[----:B------:R-:W-:Y:S05]  /*7030*/  BSYNC B1 ;  /* 0x0000000000017941 */ /* 0x000fea0003800000 */
.L_x_235:
        /* <DEDUP_REMOVED lines=10> */
.L_x_238:
[----:B------:R-:W-:Y:S05]  /*70e0*/  BSYNC B1 ;  /* 0x0000000000017941 */ /* 0x000fea0003800000 */
.L_x_237:
        /* <DEDUP_REMOVED lines=9> */
.L_x_240:
[----:B------:R-:W-:Y:S05]  /*7180*/  BSYNC B1 ;  /* 0x0000000000017941 */ /* 0x000fea0003800000 */
.L_x_239:
        /* <DEDUP_REMOVED lines=9> */
.L_x_242:
[----:B------:R-:W-:Y:S05]  /*7220*/  BSYNC B1 ;  /* 0x0000000000017941 */ /* 0x000fea0003800000 */
.L_x_241:
        /* <DEDUP_REMOVED lines=10> */
.L_x_244:
[----:B------:R-:W-:Y:S05]  /*72d0*/  BSYNC B1 ;  /* 0x0000000000017941 */ /* 0x000fea0003800000 */
.L_x_243:
        /* <DEDUP_REMOVED lines=10> */
.L_x_246:
[----:B------:R-:W-:Y:S05]  /*7380*/  BSYNC B1 ;  /* 0x0000000000017941 */ /* 0x000fea0003800000 */
.L_x_245:
        /* <DEDUP_REMOVED lines=9> */
.L_x_248:
[----:B------:R-:W-:Y:S05]  /*7420*/  BSYNC B1 ;  /* 0x0000000000017941 */ /* 0x000fea0003800000 */
.L_x_247:
        /* <DEDUP_REMOVED lines=9> */
.L_x_250:
[----:B------:R-:W-:Y:S05]  /*74c0*/  BSYNC B1 ;  /* 0x0000000000017941 */ /* 0x000fea0003800000 */
.L_x_249:
        /* <DEDUP_REMOVED lines=10> */
.L_x_252:
[----:B------:R-:W-:Y:S05]  /*7570*/  BSYNC B1 ;  /* 0x0000000000017941 */ /* 0x000fea0003800000 */
.L_x_251:
        /* <DEDUP_REMOVED lines=10> */
.L_x_254:
[----:B------:R-:W-:Y:S05]  /*7620*/  BSYNC B1 ;  /* 0x0000000000017941 */ /* 0x000fea0003800000 */
.L_x_253:
        /* <DEDUP_REMOVED lines=9> */
.L_x_256:
[----:B------:R-:W-:Y:S05]  /*76c0*/  BSYNC B1 ;  /* 0x0000000000017941 */ /* 0x000fea0003800000 */
.L_x_255:
[----:B0----5:R-:W-:Y:S01]  /*76d0*/  HADD2.F32 R0, -RZ, R19.H0_H0 ;  /* 0x20000013ff007230 */ /* 0x021fe20000004100 */
[----:B------:R-:W-:Y:S01]  /*76e0*/  ISETP.GT.AND P0, PT, R3, 0x8, P0 ;  /* 0x000000080300780c */ /* 0x000fe20000704270 */
[----:B-1--4-:R-:W-:Y:S01]  /*76f0*/  @P1 IMAD.MOV.U32 R6, RZ, RZ, R10 ;  /* 0x000000ffff061224 */ /* 0x012fe200078e000a */
[----:B------:R-:W-:Y:S02]  /*7700*/  BSSY B1, `(.L_x_257) ;  /* 0x0000009000017945 */ /* 0x000fe40003800000 */
[----:B------:R-:W-:-:S04]  /*7710*/  FMUL R7, R0, R139 ;  /* 0x0000008b00077220 */ /* 0x000fc80000400000 */
[----:B------:R-:W-:-:S05]  /*7720*/  FFMA R7, R38, R138, R7 ;  /* 0x0000008a26077223 */ /* 0x000fca0000000007 */
[----:B------:R-:W-:-:S04]  /*7730*/  F2FP.F16.F32.PACK_AB R7, RZ, R7 ;  /* 0x00000007ff07723e */ /* 0x000fc800000000ff */
[----:B------:R-:W-:Y:S01]  /*7740*/  PRMT R0, R7, 0x7610, R0 ;  /* 0x0000761007007816 */ /* 0x000fe20000000000 */
[----:B------:R-:W-:-:S05]  /*7750*/  @P1 IMAD.MOV.U32 R7, RZ, RZ, R11 ;  /* 0x000000ffff071224 */ /* 0x000fca00078e000b */
[----:B------:R0:W-:Y:S01]  /*7760*/  @P1 STG.E.U16 desc[UR36][R6.64+0x1b0], R0 ;  /* 0x0001b00006001986 */ /* 0x0001e2000c101524 */
[----:B------:R-:W-:Y:S05]  /*7770*/  @!P0 BRA `(.L_x_258) ;  /* 0x0000000000048947 */ /* 0x000fea0003800000 */
[----:B------:R1:W5:Y:S02]  /*7780*/  LDG.E.LTC128B.U16 R19, desc[UR36][R4.64+0x1b2] ;  /* 0x0001b22404137981 */ /* 0x000364000c1e1520 */
.L_x_258:
[----:B------:R-:W-:Y:S05]  /*7790*/  BSYNC B1 ;  /* 0x0000000000017941 */ /* 0x000fea0003800000 */
.L_x_257:
[----:B------:R-:W-:Y:S05]  /*77a0*/  @!P0 BRA `(.L_x_259) ;  /* 0x0000002400d08947 */ /* 0x000fea0003800000 */
[----:B0----5:R-:W-:-:S05]  /*77b0*/  HADD2.F32 R0, -RZ, R19.H0_H0 ;  /* 0x20000013ff007230 */ /* 0x021fca0000004100 */
[----:B------:R-:W-:-:S04]  /*77c0*/  FMUL R0, R0, R139 ;  /* 0x0000008b00007220 */ /* 0x000fc80000400000 */
[----:B------:R-:W-:-:S05]  /*77d0*/  FFMA R0, R39, R138, R0 ;  /* 0x0000008a27007223 */ /* 0x000fca0000000000 */
[----:B------:R-:W-:-:S05]  /*77e0*/  F2FP.F16.F32.PACK_AB R0, RZ, R0 ;  /* 0x00000000ff00723e */ /* 0x000fca00000000ff */
[----:B------:R4:W-:Y:S01]  /*77f0*/  STG.E.U16 desc[UR36][R10.64+0x1b2], R0 ;  /* 0x0001b2000a007986 */ /* 0x0009e2000c101524 */
[----:B------:R-:W-:Y:S05]  /*7800*/  BRA `(.L_x_259) ;  /* 0x0000002400b87947 */ /* 0x000fea0003800000 */
.L_x_38:
[----:B------:R-:W-:Y:S01]  /*7810*/  ULDC.64 UR4, c[0x0][0x5c0] ;  /* 0x0001700000047ab9 */ /* 0x000fe20000000a00 */
[----:B------:R-:W-:Y:S01]  /*7820*/  ISETP.GT.AND P3, PT, R0, 0x1, PT ;  /* 0x000000010000780c */ /* 0x000fe20003f64270 */
[-C--:B------:R-:W-:Y:S01]  /*7830*/  FMUL R120, R120, R138.reuse ;  /* 0x0000008a78787220 */ /* 0x080fe20000400000 */
[----:B------:R-:W-:Y:S01]  /*7840*/  LEA R8, P0, R6, UR4, 0x1 ;  /* 0x0000000406087c11 */ /* 0x000fe2000f8008ff */
[-C--:B------:R-:W-:Y:S01]  /*7850*/  FMUL R121, R121, R138.reuse ;  /* 0x0000008a79797220 */ /* 0x080fe20000400000 */
[----:B------:R-:W-:Y:S01]  /*7860*/  SHF.L.U64.HI R5, R4, 0x4, R5 ;  /* 0x0000000404057819 */ /* 0x000fe20000010205 */
[-C--:B------:R-:W-:Y:S01]  /*7870*/  FMUL R122, R122, R138.reuse ;  /* 0x0000008a7a7a7220 */ /* 0x080fe20000400000 */
[----:B------:R-:W-:Y:S01]  /*7880*/  LEA.HI.X R9, R6, UR5, R9, 0x1, P0 ;  /* 0x0000000506097c11 */ /* 0x000fe200080f0c09 */
[-C--:B------:R-:W-:Y:S01]  /*7890*/  FMUL R123, R123, R138.reuse ;  /* 0x0000008a7b7b7220 */ /* 0x080fe20000400000 */
[----:B------:R-:W-:Y:S01]  /*78a0*/  ISETP.GT.AND P0, PT, R3, RZ, P3 ;  /* 0x000000ff0300720c */ /* 0x000fe20001f04270 */
[----:B------:R-:W-:Y:S01]  /*78b0*/  FMUL R124, R124, R138 ;  /* 0x0000008a7c7c7220 */ /* 0x000fe20000400000 */
[----:B------:R-:W-:Y:S01]  /*78c0*/  F2FP.F16.F32.PACK_AB R120, RZ, R120 ;  /* 0x00000078ff78723e */ /* 0x000fe200000000ff */
[-C--:B------:R-:W-:Y:S01]  /*78d0*/  FMUL R125, R125, R138.reuse ;  /* 0x0000008a7d7d7220 */ /* 0x080fe20000400000 */
[----:B------:R-:W-:Y:S01]  /*78e0*/  F2FP.F16.F32.PACK_AB R121, RZ, R121 ;  /* 0x00000079ff79723e */ /* 0x000fe200000000ff */
[----:B------:R-:W-:Y:S01]  /*78f0*/  FMUL R126, R126, R138 ;  /* 0x0000008a7e7e7220 */ /* 0x000fe20000400000 */
[----:B------:R-:W-:Y:S01]  /*7900*/  LEA R4, P4, R4, R8, 0x4 ;  /* 0x0000000804047211 */ /* 0x000fe200078820ff */
[----:B------:R-:W-:Y:S01]  /*7910*/  @P2 STG.E.U16 desc[UR36][R8.64], R120 ;  /* 0x0000007808002986 */ /* 0x000fe2000c101524 */
[----:B------:R-:W-:Y:S01]  /*7920*/  ISETP.GT.AND P2, PT, R0, 0x8, PT ;  /* 0x000000080000780c */ /* 0x000fe20003f44270 */
[----:B------:R-:W-:Y:S01]  /*7930*/  FMUL R127, R127, R138 ;  /* 0x0000008a7f7f7220 */ /* 0x000fe20000400000 */
[----:B------:R-:W-:Y:S01]  /*7940*/  ISETP.GT.AND P1, PT, R3, 0x8, P1 ;  /* 0x000000080300780c */ /* 0x000fe20000f24270 */
[--C-:B------:R-:W-:Y:S01]  /*7950*/  IMAD.X R5, R5, 0x1, R9.reuse, P4 ;  /* 0x0000000105057824 */ /* 0x100fe200020e0609 */
[C---:B------:R-:W-:Y:S01]  /*7960*/  ISETP.GT.AND P5, PT, R3.reuse, RZ, P2 ;  /* 0x000000ff0300720c */ /* 0x040fe200017a4270 */
[--C-:B------:R-:W-:Y:S01]  /*7970*/  @P0 IMAD.MOV.U32 R6, RZ, RZ, R8.reuse ;  /* 0x000000ffff060224 */ /* 0x100fe200078e0008 */
[----:B------:R-:W-:Y:S01]  /*7980*/  ISETP.GT.AND P3, PT, R3, 0x8, P3 ;  /* 0x000000080300780c */ /* 0x000fe20001f64270 */
[--C-:B------:R-:W-:Y:S01]  /*7990*/  @P0 IMAD.MOV.U32 R7, RZ, RZ, R9.reuse ;  /* 0x000000ffff070224 */ /* 0x100fe200078e0009 */
[----:B------:R-:W-:Y:S01]  /*79a0*/  F2FP.F16.F32.PACK_AB R122, RZ, R122 ;  /* 0x0000007aff7a723e */ /* 0x000fe200000000ff */
[-C--:B------:R-:W-:Y:S01]  /*79b0*/  FMUL R128, R128, R138.reuse ;  /* 0x0000008a80807220 */ /* 0x080fe20000400000 */
[----:B------:R-:W-:Y:S01]  /*79c0*/  F2FP.F16.F32.PACK_AB R123, RZ, R123 ;  /* 0x0000007bff7b723e */ /* 0x000fe200000000ff */
[-C--:B------:R-:W-:Y:S01]  /*79d0*/  FMUL R129, R129, R138.reuse ;  /* 0x0000008a81817220 */ /* 0x080fe20000400000 */
[----:B------:R1:W-:Y:S01]  /*79e0*/  @P0 STG.E.U16 desc[UR36][R6.64+0x2], R121 ;  /* 0x0000027906000986 */ /* 0x0003e2000c101524 */
[----:B------:R-:W-:Y:S01]  /*79f0*/  ISETP.GT.AND P0, PT, R0, 0x9, PT ;  /* 0x000000090000780c */ /* 0x000fe20003f04270 */
[----:B------:R-:W-:Y:S01]  /*7a00*/  FMUL R130, R130, R138 ;  /* 0x0000008a82827220 */ /* 0x000fe20000400000 */
[----:B------:R-:W-:Y:S01]  /*7a10*/  F2FP.F16.F32.PACK_AB R124, RZ, R124 ;  /* 0x0000007cff7c723e */ /* 0x000fe200000000ff */
[----:B------:R-:W-:Y:S01]  /*7a20*/  @P1 STG.E.U16 desc[UR36][R4.64], R122 ;  /* 0x0000007a04001986 */ /* 0x000fe2000c101524 */
[----:B------:R-:W-:Y:S01]  /*7a30*/  ISETP.GT.AND P4, PT, R3, RZ, P0 ;  /* 0x000000ff0300720c */ /* 0x000fe20000784270 */
[-C--:B------:R-:W-:Y:S01]  /*7a40*/  FMUL R131, R131, R138.reuse ;  /* 0x0000008a83837220 */ /* 0x080fe20000400000 */
[----:B------:R-:W-:Y:S01]  /*7a50*/  ISETP.GT.AND P1, PT, R0, 0x10, PT ;  /* 0x000000100000780c */ /* 0x000fe20003f24270 */
[----:B------:R-:W-:Y:S01]  /*7a60*/  @P3 STG.E.U16 desc[UR36][R4.64+0x2], R123 ;  /* 0x0000027b04003986 */ /* 0x000fe2000c101524 */
[----:B------:R-:W-:Y:S01]  /*7a70*/  F2FP.F16.F32.PACK_AB R125, RZ, R125 ;  /* 0x0000007dff7d723e */ /* 0x000fe200000000ff */
[-C--:B------:R-:W-:Y:S01]  /*7a80*/  FMUL R132, R132, R138.reuse ;  /* 0x0000008a84847220 */ /* 0x080fe20000400000 */
[C---:B------:R-:W-:Y:S01]  /*7a90*/  ISETP.GT.AND P2, PT, R3.reuse, 0x8, P2 ;  /* 0x000000080300780c */ /* 0x040fe20001744270 */
[--C-:B-1----:R-:W-:Y:S01]  /*7aa0*/  @P5 IMAD.MOV.U32 R6, RZ, RZ, R8.reuse ;  /* 0x000000ffff065224 */ /* 0x102fe200078e0008 */
[----:B------:R-:W-:Y:S01]  /*7ab0*/  ISETP.GT.AND P3, PT, R3, 0x8, P0 ;  /* 0x000000080300780c */ /* 0x000fe20000764270 */
[--C-:B------:R-:W-:Y:S01]  /*7ac0*/  @P5 IMAD.MOV.U32 R7, RZ, RZ, R9.reuse ;  /* 0x000000ffff075224 */ /* 0x100fe200078e0009 */
[----:B------:R-:W-:Y:S01]  /*7ad0*/  ISETP.GT.AND P0, PT, R0, 0x11, PT ;  /* 0x000000110000780c */ /* 0x000fe20003f04270 */
[----:B------:R-:W-:Y:S01]  /*7ae0*/  FMUL R133, R133, R138 ;  /* 0x0000008a85857220 */ /* 0x000fe20000400000 */
[----:B------:R-:W-:Y:S01]  /*7af0*/  F2FP.F16.F32.PACK_AB R126, RZ, R126 ;  /* 0x0000007eff7e723e */ /* 0x000fe200000000ff */
[-C--:B------:R-:W-:Y:S01]  /*7b00*/  FMUL R134, R134, R138.reuse ;  /* 0x0000008a86867220 */ /* 0x080fe20000400000 */
[----:B------:R1:W-:Y:S01]  /*7b10*/  @P5 STG.E.U16 desc[UR36][R6.64+0x10], R124 ;  /* 0x0000107c06005986 */ /* 0x0003e2000c101524 */
[----:B------:R-:W-:Y:S01]  /*7b20*/  ISETP.GT.AND P5, PT, R3, RZ, P1 ;  /* 0x000000ff0300720c */ /* 0x000fe20000fa4270 */
[-C--:B------:R-:W-:Y:S01]  /*7b30*/  FMUL R135, R135, R138.reuse ;  /* 0x0000008a87877220 */ /* 0x080fe20000400000 */
[----:B------:R-:W-:Y:S01]  /*7b40*/  F2FP.F16.F32.PACK_AB R127, RZ, R127 ;  /* 0x0000007fff7f723e */ /* 0x000fe200000000ff */
[----:B------:R-:W-:Y:S01]  /*7b50*/  FMUL R104, R104, R138 ;  /* 0x0000008a68687220 */ /* 0x000fe20000400000 */
[----:B------:R-:W-:Y:S01]  /*7b60*/  F2FP.F16.F32.PACK_AB R128, RZ, R128 ;  /* 0x00000080ff80723e */ /* 0x000fe200000000ff */
[-C--:B------:R-:W-:Y:S01]  /*7b70*/  FMUL R105, R105, R138.reuse ;  /* 0x0000008a69697220 */ /* 0x080fe20000400000 */
[----:B------:R-:W-:Y:S01]  /*7b80*/  F2FP.F16.F32.PACK_AB R129, RZ, R129 ;  /* 0x00000081ff81723e */ /* 0x000fe200000000ff */
[-C--:B------:R-:W-:Y:S01]  /*7b90*/  FMUL R106, R106, R138.reuse ;  /* 0x0000008a6a6a7220 */ /* 0x080fe20000400000 */
[----:B------:R-:W-:Y:S01]  /*7ba0*/  ISETP.GT.AND P1, PT, R3, 0x8, P1 ;  /* 0x000000080300780c */ /* 0x000fe20000f24270 */
[----:B------:R-:W-:Y:S01]  /*7bb0*/  FMUL R107, R107, R138 ;  /* 0x0000008a6b6b7220 */ /* 0x000fe20000400000 */
[----:B------:R-:W-:Y:S01]  /*7bc0*/  F2FP.F16.F32.PACK_AB R130, RZ, R130 ;  /* 0x00000082ff82723e */ /* 0x000fe200000000ff */
[--C-:B-1----:R-:W-:Y:S01]  /*7bd0*/  @P4 IMAD.MOV.U32 R6, RZ, RZ, R8.reuse ;  /* 0x000000ffff064224 */ /* 0x102fe200078e0008 */
[----:B------:R-:W-:Y:S01]  /*7be0*/  F2FP.F16.F32.PACK_AB R131, RZ, R131 ;  /* 0x00000083ff83723e */ /* 0x000fe200000000ff */
[--C-:B------:R-:W-:Y:S01]  /*7bf0*/  @P4 IMAD.MOV.U32 R7, RZ, RZ, R9.reuse ;  /* 0x000000ffff074224 */ /* 0x100fe200078e0009 */
[----:B------:R-:W-:Y:S01]  /*7c00*/  F2FP.F16.F32.PACK_AB R132, RZ, R132 ;  /* 0x00000084ff84723e */ /* 0x000fe200000000ff */
[-C--:B------:R-:W-:Y:S01]  /*7c10*/  FMUL R108, R108, R138.reuse ;  /* 0x0000008a6c6c7220 */ /* 0x080fe20000400000 */
[----:B------:R-:W-:Y:S01]  /*7c20*/  F2FP.F16.F32.PACK_AB R133, RZ, R133 ;  /* 0x00000085ff85723e */ /* 0x000fe200000000ff */
[-C--:B------:R-:W-:Y:S01]  /*7c30*/  FMUL R109, R109, R138.reuse ;  /* 0x0000008a6d6d7220 */ /* 0x080fe20000400000 */
[----:B------:R1:W-:Y:S01]  /*7c40*/  @P4 STG.E.U16 desc[UR36][R6.64+0x12], R125 ;  /* 0x0000127d06004986 */ /* 0x0003e2000c101524 */
[----:B------:R-:W-:Y:S01]  /*7c50*/  ISETP.GT.AND P4, PT, R3, RZ, P0 ;  /* 0x000000ff0300720c */ /* 0x000fe20000784270 */
[----:B------:R-:W-:Y:S01]  /*7c60*/  FMUL R110, R110, R138 ;  /* 0x0000008a6e6e7220 */ /* 0x000fe20000400000 */
[----:B------:R-:W-:Y:S01]  /*7c70*/  F2FP.F16.F32.PACK_AB R134, RZ, R134 ;  /* 0x00000086ff86723e */ /* 0x000fe200000000ff */
[----:B------:R-:W-:Y:S01]  /*7c80*/  @P2 STG.E.U16 desc[UR36][R4.64+0x10], R126 ;  /* 0x0000107e04002986 */ /* 0x000fe2000c101524 */
[----:B------:R-:W-:Y:S01]  /*7c90*/  ISETP.GT.AND P2, PT, R0, 0x18, PT ;  /* 0x000000180000780c */ /* 0x000fe20003f44270 */
[-C--:B------:R-:W-:Y:S01]  /*7ca0*/  FMUL R111, R111, R138.reuse ;  /* 0x0000008a6f6f7220 */ /* 0x080fe20000400000 */
[----:B------:R-:W-:Y:S01]  /*7cb0*/  F2FP.F16.F32.PACK_AB R135, RZ, R135 ;  /* 0x00000087ff87723e */ /* 0x000fe200000000ff */
[----:B------:R-:W-:Y:S01]  /*7cc0*/  @P3 STG.E.U16 desc[UR36][R4.64+0x12], R127 ;  /* 0x0000127f04003986 */ /* 0x000fe2000c101524 */
[----:B------:R-:W-:Y:S01]  /*7cd0*/  ISETP.GT.AND P3, PT, R3, 0x8, P0 ;  /* 0x000000080300780c */ /* 0x000fe20000764270 */
[----:B------:R-:W-:Y:S01]  /*7ce0*/  FMUL R112, R112, R138 ;  /* 0x0000008a70707220 */ /* 0x000fe20000400000 */
[----:B------:R-:W-:Y:S01]  /*7cf0*/  ISETP.GT.AND P0, PT, R0, 0x19, PT ;  /* 0x000000190000780c */ /* 0x000fe20003f04270 */
[--C-:B-1----:R-:W-:Y:S01]  /*7d00*/  @P5 IMAD.MOV.U32 R6, RZ, RZ, R8.reuse ;  /* 0x000000ffff065224 */ /* 0x102fe200078e0008 */
[----:B------:R-:W-:Y:S01]  /*7d10*/  F2FP.F16.F32.PACK_AB R104, RZ, R104 ;  /* 0x00000068ff68723e */ /* 0x000fe200000000ff */
[--C-:B------:R-:W-:Y:S01]  /*7d20*/  @P5 IMAD.MOV.U32 R7, RZ, RZ, R9.reuse ;  /* 0x000000ffff075224 */ /* 0x100fe200078e0009 */
[----:B------:R-:W-:Y:S01]  /*7d30*/  F2FP.F16.F32.PACK_AB R105, RZ, R105 ;  /* 0x00000069ff69723e */ /* 0x000fe200000000ff */
        /* <DEDUP_REMOVED lines=11> */
[----:B------:R-:W-:Y:S01]  /*7df0*/  FMUL R118, R118, R138 ;  /* 0x0000008a76767220 */ /* 0x000fe20000400000 */
[----:B------:R-:W-:Y:S01]  /*7e00*/  F2FP.F16.F32.PACK_AB R110, RZ, R110 ;  /* 0x0000006eff6e723e */ /* 0x000fe200000000ff */
[----:B------:R-:W-:Y:S01]  /*7e10*/  FMUL R119, R119, R138 ;  /* 0x0000008a77777220 */ /* 0x000fe20000400000 */
[----:B------:R-:W-:Y:S01]  /*7e20*/  F2FP.F16.F32.PACK_AB R111, RZ, R111 ;  /* 0x0000006fff6f723e */ /* 0x000fe200000000ff */
        /* <DEDUP_REMOVED lines=8> */
[C---:B------:R-:W-:Y:S01]  /*7eb0*/  ISETP.GT.AND P4, PT, R3.reuse, RZ, P0 ;  /* 0x000000ff0300720c */ /* 0x040fe20000784270 */
[-C--:B------:R-:W-:Y:S01]  /*7ec0*/  FMUL R90, R90, R138.reuse ;  /* 0x0000008a5a5a7220 */ /* 0x080fe20000400000 */
[----:B------:R-:W-:Y:S01]  /*7ed0*/  F2FP.F16.F32.PACK_AB R115, RZ, R115 ;  /* 0x00000073ff73723e */ /* 0x000fe200000000ff */
[----:B------:R-:W-:Y:S01]  /*7ee0*/  @P1 STG.E.U16 desc[UR36][R4.64+0x20], R130 ;  /* 0x0000208204001986 */ /* 0x000fe2000c101524 */
[----:B------:R-:W-:Y:S01]  /*7ef0*/  ISETP.GT.AND P1, PT, R3, 0x8, P2 ;  /* 0x000000080300780c */ /* 0x000fe20001724270 */
[-C--:B------:R-:W-:Y:S01]  /*7f00*/  FMUL R91, R91, R138.reuse ;  /* 0x0000008a5b5b7220 */ /* 0x080fe20000400000 */
[----:B------:R-:W-:Y:S01]  /*7f10*/  ISETP.GT.AND P2, PT, R0, 0x20, PT ;  /* 0x000000200000780c */ /* 0x000fe20003f44270 */
        /* <DEDUP_REMOVED lines=232> */
[----:B-1----:R-:W-:Y:S01]  /*8da0*/  @P5 IMAD.MOV.U32 R6, RZ, RZ, R8 ;  /* 0x000000ffff065224 */ /* 0x002fe200078e0008 */
[----:B------:R-:W-:Y:S01]  /*8db0*/  F2FP.F16.F32.PACK_AB R28, RZ, R28 ;  /* 0x0000001cff1c723e */ /* 0x000fe200000000ff */
[----:B------:R-:W-:Y:S01]  /*8dc0*/  @P5 IMAD.MOV.U32 R7, RZ, RZ, R9 ;  /* 0x000000ffff075224 */ /* 0x000fe200078e0009 */
[----:B------:R-:W-:Y:S01]  /*8dd0*/  F2FP.F16.F32.PACK_AB R29, RZ, R29 ;  /* 0x0000001dff1d723e */ /* 0x000fe200000000ff */
[----:B------:R-:W-:Y:S01]  /*8de0*/  FMUL R37, R37, R138 ;  /* 0x0000008a25257220 */ /* 0x000fe20000400000 */
[----:B------:R-:W-:Y:S01]  /*8df0*/  F2FP.F16.F32.PACK_AB R30, RZ, R30 ;  /* 0x0000001eff1e723e */ /* 0x000fe200000000ff */
[-C--:B------:R-:W-:Y:S01]  /*8e00*/  FMUL R38, R38, R138.reuse ;  /* 0x0000008a26267220 */ /* 0x080fe20000400000 */
[----:B------:R1:W-:Y:S01]  /*8e10*/  @P5 STG.E.U16 desc[UR36][R6.64+0x90], R92 ;  /* 0x0000905c06005986 */ /* 0x0003e2000c101524 */
[----:B------:R-:W-:Y:S01]  /*8e20*/  ISETP.GT.AND P5, PT, R3, RZ, P2 ;  /* 0x000000ff0300720c */ /* 0x000fe200017a4270 */
[----:B------:R-:W-:Y:S01]  /*8e30*/  FMUL R39, R39, R138 ;  /* 0x0000008a27277220 */ /* 0x000fe20000400000 */
[----:B------:R-:W-:-:S02]  /*8e40*/  F2FP.F16.F32.PACK_AB R31, RZ, R31 ;  /* 0x0000001fff1f723e */ /* 0x000fc400000000ff */
[----:B------:R-:W-:Y:S02]  /*8e50*/  F2FP.F16.F32.PACK_AB R32, RZ, R32 ;  /* 0x00000020ff20723e */ /* 0x000fe400000000ff */
[----:B------:R-:W-:Y:S02]  /*8e60*/  F2FP.F16.F32.PACK_AB R33, RZ, R33 ;  /* 0x00000021ff21723e */ /* 0x000fe400000000ff */
[----:B------:R-:W-:Y:S02]  /*8e70*/  F2FP.F16.F32.PACK_AB R34, RZ, R34 ;  /* 0x00000022ff22723e */ /* 0x000fe400000000ff */
[----:B------:R-:W-:Y:S01]  /*8e80*/  F2FP.F16.F32.PACK_AB R35, RZ, R35 ;  /* 0x00000023ff23723e */ /* 0x000fe200000000ff */
[----:B-1----:R-:W-:Y:S01]  /*8e90*/  @P4 IMAD.MOV.U32 R6, RZ, RZ, R8 ;  /* 0x000000ffff064224 */ /* 0x002fe200078e0008 */
[----:B------:R-:W-:Y:S01]  /*8ea0*/  F2FP.F16.F32.PACK_AB R36, RZ, R36 ;  /* 0x00000024ff24723e */ /* 0x000fe200000000ff */
[----:B------:R-:W-:Y:S01]  /*8eb0*/  @P4 IMAD.MOV.U32 R7, RZ, RZ, R9 ;  /* 0x000000ffff074224 */ /* 0x000fe200078e0009 */
[----:B------:R-:W-:-:S02]  /*8ec0*/  F2FP.F16.F32.PACK_AB R37, RZ, R37 ;  /* 0x00000025ff25723e */ /* 0x000fc400000000ff */
[----:B------:R-:W-:Y:S02]  /*8ed0*/  F2FP.F16.F32.PACK_AB R38, RZ, R38 ;  /* 0x00000026ff26723e */ /* 0x000fe400000000ff */
[----:B------:R1:W-:Y:S01]  /*8ee0*/  @P4 STG.E.U16 desc[UR36][R6.64+0x92], R93 ;  /* 0x0000925d06004986 */ /* 0x0003e2000c101524 */
[C---:B------:R-:W-:Y:S02]  /*8ef0*/  ISETP.GT.AND P4, PT, R3.reuse, RZ, P0 ;  /* 0x000000ff0300720c */ /* 0x040fe40000784270 */
[----:B------:R-:W-:Y:S01]  /*8f00*/  F2FP.F16.F32.PACK_AB R39, RZ, R39 ;  /* 0x00000027ff27723e */ /* 0x000fe200000000ff */
[----:B------:R-:W-:Y:S01]  /*8f10*/  @P1 STG.E.U16 desc[UR36][R4.64+0x90], R94 ;  /* 0x0000905e04001986 */ /* 0x000fe2000c101524 */
[C---:B------:R-:W-:Y:S02]  /*8f20*/  ISETP.GT.AND P1, PT, R3.reuse, 0x8, P2 ;  /* 0x000000080300780c */ /* 0x040fe40001724270 */
[----:B------:R-:W-:Y:S01]  /*8f30*/  ISETP.GT.AND P2, PT, R0, 0x58, PT ;  /* 0x000000580000780c */ /* 0x000fe20003f44270 */
[----:B------:R-:W-:Y:S01]  /*8f40*/  @P3 STG.E.U16 desc[UR36][R4.64+0x92], R95 ;  /* 0x0000925f04003986 */ /* 0x000fe2000c101524 */
[----:B------:R-:W-:-:S02]  /*8f50*/  ISETP.GT.AND P3, PT, R3, 0x8, P0 ;  /* 0x000000080300780c */ /* 0x000fc40000764270 */
[----:B------:R-:W-:Y:S01]  /*8f60*/  ISETP.GT.AND P0, PT, R0, 0x59, PT ;  /* 0x000000590000780c */ /* 0x000fe20003f04270 */
[----:B-1----:R-:W-:Y:S02]  /*8f70*/  @P5 IMAD.MOV.U32 R6, RZ, RZ, R8 ;  /* 0x000000ffff065224 */ /* 0x002fe400078e0008 */
[----:B------:R-:W-:-:S05]  /*8f80*/  @P5 IMAD.MOV.U32 R7, RZ, RZ, R9 ;  /* 0x000000ffff075224 */ /* 0x000fca00078e0009 */
[----:B------:R1:W-:Y:S01]  /*8f90*/  @P5 STG.E.U16 desc[UR36][R6.64+0xa0], R96 ;  /* 0x0000a06006005986 */ /* 0x0003e2000c101524 */
[----:B------:R-:W-:Y:S01]  /*8fa0*/  ISETP.GT.AND P5, PT, R3, RZ, P2 ;  /* 0x000000ff0300720c */ /* 0x000fe200017a4270 */
[----:B-1----:R-:W-:Y:S02]  /*8fb0*/  @P4 IMAD.MOV.U32 R6, RZ, RZ, R8 ;  /* 0x000000ffff064224 */ /* 0x002fe400078e0008 */
[----:B------:R-:W-:-:S05]  /*8fc0*/  @P4 IMAD.MOV.U32 R7, RZ, RZ, R9 ;  /* 0x000000ffff074224 */ /* 0x000fca00078e0009 */
[----:B------:R1:W-:Y:S01]  /*8fd0*/  @P4 STG.E.U16 desc[UR36][R6.64+0xa2], R97 ;  /* 0x0000a26106004986 */ /* 0x0003e2000c101524 */
[----:B------:R-:W-:-:S03]  /*8fe0*/  ISETP.GT.AND P4, PT, R3, RZ, P0 ;  /* 0x000000ff0300720c */ /* 0x000fc60000784270 */
[----:B------:R-:W-:Y:S01]  /*8ff0*/  @P1 STG.E.U16 desc[UR36][R4.64+0xa0], R98 ;  /* 0x0000a06204001986 */ /* 0x000fe2000c101524 */
[C---:B------:R-:W-:Y:S02]  /*9000*/  ISETP.GT.AND P1, PT, R3.reuse, 0x8, P2 ;  /* 0x000000080300780c */ /* 0x040fe40001724270 */
[C---:B------:R-:W-:Y:S01]  /*9010*/  ISETP.GT.AND P2, PT, R0.reuse, 0x60, PT ;  /* 0x000000600000780c */ /* 0x040fe20003f44270 */
[----:B------:R-:W-:Y:S01]  /*9020*/  @P3 STG.E.U16 desc[UR36][R4.64+0xa2], R99 ;  /* 0x0000a26304003986 */ /* 0x000fe2000c101524 */
[----:B------:R-:W-:Y:S02]  /*9030*/  ISETP.GT.AND P3, PT, R3, 0x8, P0 ;  /* 0x000000080300780c */ /* 0x000fe40000764270 */
        /* <DEDUP_REMOVED lines=144> */
[C---:B------:R-:W-:Y:S02]  /*9940*/  ISETP.GT.AND P5, PT, R3.reuse, RZ, P2 ;  /* 0x000000ff0300720c */ /* 0x040fe400017a4270 */
[----:B------:R-:W-:Y:S01]  /*9950*/  ISETP.GT.AND P2, PT, R3, 0x8, P2 ;  /* 0x000000080300780c */ /* 0x000fe20001744270 */
[----:B-1----:R-:W-:Y:S02]  /*9960*/  @P4 IMAD.MOV.U32 R6, RZ, RZ, R8 ;  /* 0x000000ffff064224 */ /* 0x002fe400078e0008 */
[----:B------:R-:W-:-:S05]  /*9970*/  @P4 IMAD.MOV.U32 R7, RZ, RZ, R9 ;  /* 0x000000ffff074224 */ /* 0x000fca00078e0009 */
[----:B------:R1:W-:Y:S01]  /*9980*/  @P4 STG.E.U16 desc[UR36][R6.64+0x152], R45 ;  /* 0x0001522d06004986 */ /* 0x0003e2000c101524 */
[C---:B------:R-:W-:Y:S02]  /*9990*/  ISETP.GT.AND P4, PT, R3.reuse, RZ, P0 ;  /* 0x000000ff0300720c */ /* 0x040fe40000784270 */
[----:B------:R-:W-:Y:S01]  /*99a0*/  ISETP.GT.AND P0, PT, R3, 0x8, P0 ;  /* 0x000000080300780c */ /* 0x000fe20000704270 */
[----:B------:R-:W-:Y:S01]  /*99b0*/  @P1 STG.E.U16 desc[UR36][R4.64+0x150], R46 ;  /* 0x0001502e04001986 */ /* 0x000fe2000c101524 */
[----:B------:R-:W-:-:S03]  /*99c0*/  ISETP.GT.AND P1, PT, R0, 0xb9, PT ;  /* 0x000000b90000780c */ /* 0x000fc60003f24270 */
[----:B------:R-:W-:Y:S01]  /*99d0*/  @P3 STG.E.U16 desc[UR36][R4.64+0x152], R47 ;  /* 0x0001522f04003986 */ /* 0x000fe2000c101524 */
        /* <DEDUP_REMOVED lines=14> */
[----:B------:R-:W-:-:S05]  /*9ac0*/  ISETP.GT.AND P0, PT, R0, 0xc1, PT ;  /* 0x000000c10000780c */ /* 0x000fca0003f04270 */
        /* <DEDUP_REMOVED lines=8> */
[----:B------:R-:W-:-:S03]  /*9b50*/  ISETP.GT.AND P5, PT, R3, RZ, P0 ;  /* 0x000000ff0300720c */ /* 0x000fc600007a4270 */
[----:B------:R-:W-:Y:S04]  /*9b60*/  @P3 STG.E.U16 desc[UR36][R4.64+0x170], R54 ;  /* 0x0001703604003986 */ /* 0x000fe8000c101524 */
[----:B------:R-:W-:Y:S01]  /*9b70*/  @P1 STG.E.U16 desc[UR36][R4.64+0x172], R55 ;  /* 0x0001723704001986 */ /* 0x000fe2000c101524 */
[C---:B------:R-:W-:Y:S02]  /*9b80*/  ISETP.GT.AND P1, PT, R3.reuse, 0x8, P0 ;  /* 0x000000080300780c */ /* 0x040fe40000724270 */
[----:B------:R-:W-:Y:S01]  /*9b90*/  ISETP.GT.AND P0, PT, R0, 0xc9, PT ;  /* 0x000000c90000780c */ /* 0x000fe20003f04270 */
[----:B-1----:R-:W-:Y:S02]  /*9ba0*/  @P4 IMAD.MOV.U32 R6, RZ, RZ, R8 ;  /* 0x000000ffff064224 */ /* 0x002fe400078e0008 */
[----:B------:R-:W-:Y:S01]  /*9bb0*/  @P4 IMAD.MOV.U32 R7, RZ, RZ, R9 ;  /* 0x000000ffff074224 */ /* 0x000fe200078e0009 */
[----:B------:R-:W-:-:S04]  /*9bc0*/  ISETP.GT.AND P3, PT, R3, RZ, P0 ;  /* 0x000000ff0300720c */ /* 0x000fc80000764270 */
[----:B------:R1:W-:Y:S01]  /*9bd0*/  @P4 STG.E.U16 desc[UR36][R6.64+0x180], R24 ;  /* 0x0001801806004986 */ /* 0x0003e2000c101524 */
[----:B------:R-:W-:Y:S01]  /*9be0*/  ISETP.GT.AND P4, PT, R0, 0xc8, PT ;  /* 0x000000c80000780c */ /* 0x000fe20003f84270 */
        /* <DEDUP_REMOVED lines=12> */
[----:B------:R-:W-:Y:S02]  /*9cb0*/  ISETP.GT.AND P5, PT, R3, 0x8, P0 ;  /* 0x000000080300780c */ /* 0x000fe400007a4270 */
[----:B------:R-:W-:Y:S01]  /*9cc0*/  ISETP.GT.AND P0, PT, R0, 0xd1, PT ;  /* 0x000000d10000780c */ /* 0x000fe20003f04270 */
[----:B-1----:R-:W-:Y:S02]  /*9cd0*/  @P3 IMAD.MOV.U32 R6, RZ, RZ, R8 ;  /* 0x000000ffff063224 */ /* 0x002fe400078e0008 */
[----:B------:R-:W-:-:S05]  /*9ce0*/  @P3 IMAD.MOV.U32 R7, RZ, RZ, R9 ;  /* 0x000000ffff073224 */ /* 0x000fca00078e0009 */
[----:B------:R1:W-:Y:S01]  /*9cf0*/  @P3 STG.E.U16 desc[UR36][R6.64+0x192], R29 ;  /* 0x0001921d06003986 */ /* 0x0003e2000c101524 */
[----:B------:R-:W-:-:S03]  /*9d00*/  ISETP.GT.AND P3, PT, R0, 0xd0, PT ;  /* 0x000000d00000780c */ /* 0x000fc60003f64270 */
[----:B------:R-:W-:Y:S01]  /*9d10*/  @P4 STG.E.U16 desc[UR36][R4.64+0x190], R30 ;  /* 0x0001901e04004986 */ /* 0x000fe2000c101524 */
[C---:B------:R-:W-:Y:S02]  /*9d20*/  ISETP.GT.AND P4, PT, R3.reuse, RZ, P3 ;  /* 0x000000ff0300720c */ /* 0x040fe40001f84270 */
[C---:B------:R-:W-:Y:S01]  /*9d30*/  ISETP.GT.AND P3, PT, R3.reuse, 0x8, P3 ;  /* 0x000000080300780c */ /* 0x040fe20001f64270 */
[----:B------:R-:W-:Y:S01]  /*9d40*/  @P5 STG.E.U16 desc[UR36][R4.64+0x192], R31 ;  /* 0x0001921f04005986 */ /* 0x000fe2000c101524 */
[C---:B------:R-:W-:Y:S02]  /*9d50*/  ISETP.GT.AND P5, PT, R3.reuse, RZ, P0 ;  /* 0x000000ff0300720c */ /* 0x040fe400007a4270 */
[----:B------:R-:W-:-:S07]  /*9d60*/  ISETP.GT.AND P0, PT, R3, 0x8, P0 ;  /* 0x000000080300780c */ /* 0x000fce0000704270 */
[----:B-1----:R-:W-:Y:S02]  /*9d70*/  @P4 IMAD.MOV.U32 R6, RZ, RZ, R8 ;  /* 0x000000ffff064224 */ /* 0x002fe400078e0008 */
[----:B------:R-:W-:Y:S02]  /*9d80*/  @P4 IMAD.MOV.U32 R7, RZ, RZ, R9 ;  /* 0x000000ffff074224 */ /* 0x000fe400078e0009 */
[----:B------:R-:W-:-:S03]  /*9d90*/  @P3 IMAD.MOV.U32 R2, RZ, RZ, R4 ;  /* 0x000000ffff023224 */ /* 0x000fc600078e0004 */
[----:B------:R1:W-:Y:S01]  /*9da0*/  @P4 STG.E.U16 desc[UR36][R6.64+0x1a0], R32 ;  /* 0x0001a02006004986 */ /* 0x0003e2000c101524 */
[C---:B------:R-:W-:Y:S02]  /*9db0*/  ISETP.GT.AND P4, PT, R3.reuse, RZ, P1 ;  /* 0x000000ff0300720c */ /* 0x040fe40000f84270 */
[----:B------:R-:W-:Y:S01]  /*9dc0*/  ISETP.GT.AND P1, PT, R3, 0x8, P1 ;  /* 0x000000080300780c */ /* 0x000fe20000f24270 */
[----:B-1----:R-:W-:Y:S02]  /*9dd0*/  @P5 IMAD.MOV.U32 R6, RZ, RZ, R8 ;  /* 0x000000ffff065224 */ /* 0x002fe400078e0008 */
[----:B------:R-:W-:-:S05]  /*9de0*/  @P5 IMAD.MOV.U32 R7, RZ, RZ, R9 ;  /* 0x000000ffff075224 */ /* 0x000fca00078e0009 */
[----:B------:R-:W-:Y:S01]  /*9df0*/  @P5 STG.E.U16 desc[UR36][R6.64+0x1a2], R33 ;  /* 0x0001a22106005986 */ /* 0x000fe2000c101524 */
[C---:B------:R-:W-:Y:S02]  /*9e00*/  ISETP.GT.AND P5, PT, R3.reuse, RZ, P2 ;  /* 0x000000ff0300720c */ /* 0x040fe400017a4270 */
[----:B------:R-:W-:Y:S01]  /*9e10*/  ISETP.GT.AND P2, PT, R3, 0x8, P2 ;  /* 0x000000080300780c */ /* 0x000fe20001744270 */
[----:B------:R-:W-:-:S05]  /*9e20*/  @P3 IMAD.MOV.U32 R3, RZ, RZ, R5 ;  /* 0x000000ffff033224 */ /* 0x000fca00078e0005 */
[----:B------:R1:W-:Y:S02]  /*9e30*/  @P3 STG.E.U16 desc[UR36][R2.64+0x1a0], R34 ;  /* 0x0001a02202003986 */ /* 0x0003e4000c101524 */
[----:B-1----:R-:W-:Y:S02]  /*9e40*/  @P0 IMAD.MOV.U32 R2, RZ, RZ, R4 ;  /* 0x000000ffff020224 */ /* 0x002fe400078e0004 */
[----:B------:R-:W-:-:S05]  /*9e50*/  @P0 IMAD.MOV.U32 R3, RZ, RZ, R5 ;  /* 0x000000ffff030224 */ /* 0x000fca00078e0005 */
[----:B------:R1:W-:Y:S02]  /*9e60*/  @P0 STG.E.U16 desc[UR36][R2.64+0x1a2], R35 ;  /* 0x0001a22302000986 */ /* 0x0003e4000c101524 */
[----:B-1----:R-:W-:Y:S02]  /*9e70*/  @P5 IMAD.MOV.U32 R2, RZ, RZ, R8 ;  /* 0x000000ffff025224 */ /* 0x002fe400078e0008 */
[----:B------:R-:W-:-:S05]  /*9e80*/  @P5 IMAD.MOV.U32 R3, RZ, RZ, R9 ;  /* 0x000000ffff035224 */ /* 0x000fca00078e0009 */
[----:B------:R1:W-:Y:S04]  /*9e90*/  @P5 STG.E.U16 desc[UR36][R2.64+0x1b0], R36 ;  /* 0x0001b02402005986 */ /* 0x0003e8000c101524 */
[----:B------:R2:W-:Y:S01]  /*9ea0*/  @P4 STG.E.U16 desc[UR36][R8.64+0x1b2], R37 ;  /* 0x0001b22508004986 */ /* 0x0005e2000c101524 */
[----:B-1----:R-:W-:Y:S02]  /*9eb0*/  @P2 IMAD.MOV.U32 R2, RZ, RZ, R4 ;  /* 0x000000ffff022224 */ /* 0x002fe400078e0004 */
[----:B------:R-:W-:-:S05]  /*9ec0*/  @P2 IMAD.MOV.U32 R3, RZ, RZ, R5 ;  /* 0x000000ffff032224 */ /* 0x000fca00078e0005 */
[----:B------:R2:W-:Y:S04]  /*9ed0*/  @P2 STG.E.U16 desc[UR36][R2.64+0x1b0], R38 ;  /* 0x0001b02602002986 */ /* 0x0005e8000c101524 */
[----:B------:R2:W-:Y:S02]  /*9ee0*/  @P1 STG.E.U16 desc[UR36][R4.64+0x1b2], R39 ;  /* 0x0001b22704001986 */ /* 0x0005e4000c101524 */
.L_x_259:
[----:B------:R-:W-:Y:S05]  /*9ef0*/  BSYNC B0 ;  /* 0x0000000000007941 */ /* 0x000fea0003800000 */
.L_x_37:
[----:B--2---:R-:W2:Y:S01]  /*9f00*/  LDL.64 R2, [R1] ;  /* 0x0000000001027983 */ /* 0x004ea20000100a00 */
[----:B------:R-:W-:Y:S01]  /*9f10*/  ULDC.64 UR4, c[0x0][0x650] ;  /* 0x0001940000047ab9 */ /* 0x000fe20000000a00 */
[----:B------:R2:W-:Y:S01]  /*9f20*/  SYNCS.ARRIVE.TRANS64.A1T0 RZ, [R146+UR45], RZ ;  /* 0x000000ff92ff79a7 */ /* 0x0005e2000810002d */
[----:B01--4-:R-:W-:Y:S01]  /*9f30*/  PRMT R0, RZ, 0x7610, R0 ;  /* 0x00007610ff007816 */ /* 0x013fe20000000000 */
[----:B-----5:R-:W-:Y:S02]  /*9f40*/  IMAD.MOV.U32 R19, RZ, RZ, -0x1 ;  /* 0xffffffffff137424 */ /* 0x020fe400078e00ff */
[----:B------:R-:W-:Y:S01]  /*9f50*/  IMAD.MOV.U32 R22, RZ, RZ, -0x1 ;  /* 0xffffffffff167424 */ /* 0x000fe200078e00ff */
[----:B--2---:R-:W-:-:S04]  /*9f60*/  LEA R18, P0, R2, R18, 0x1 ;  /* 0x0000001202127211 */ /* 0x004fc800078008ff */
[----:B------:R-:W-:Y:S01]  /*9f70*/  LEA.HI.X R17, R2, R17, R23, 0x1, P0 ;  /* 0x0000001102117211 */ /* 0x000fe200000f0c17 */
[----:B------:R-:W-:Y:S01]  /*9f80*/  IMAD.MOV.U32 R2, RZ, RZ, -0x1 ;  /* 0xffffffffff027424 */ /* 0x000fe200078e00ff */
[----:B------:R-:W-:-:S04]  /*9f90*/  ISETP.GE.U32.AND P0, PT, R18, UR4, PT ;  /* 0x0000000412007c0c */ /* 0x000fc8000bf06070 */
[----:B------:R-:W-:-:S13]  /*9fa0*/  ISETP.GE.U32.AND.EX P0, PT, R17, UR5, PT, P0 ;  /* 0x0000000511007c0c */ /* 0x000fda000bf06100 */
[----:B------:R-:W-:Y:S05]  /*9fb0*/  @P0 BRA `(.L_x_260) ;  /* 0x0000000400700947 */ /* 0x000fea0003800000 */
[----:B------:R-:W0:Y:S01]  /*9fc0*/  S2R R10, SR_CTAID.X ;  /* 0x00000000000a7919 */ /* 0x000e220000002500 */
[----:B------:R-:W1:Y:S01]  /*9fd0*/  LDC.64 R8, c[0x0][0x628] ;  /* 0x00018a00ff087b82 */ /* 0x000e620000000a00 */
[----:B------:R-:W-:Y:S01]  /*9fe0*/  ULDC UR4, c[0x0][0x150] ;  /* 0x0000540000047ab9 */ /* 0x000fe20000000800 */
[----:B------:R-:W-:Y:S01]  /*9ff0*/  IMAD.MOV.U32 R6, RZ, RZ, R18 ;  /* 0x000000ffff067224 */ /* 0x000fe200078e0012 */
[----:B------:R-:W2:Y:S01]  /*a000*/  S2R R20, SR_CTAID.Y ;  /* 0x0000000000147919 */ /* 0x000ea20000002600 */
[----:B------:R-:W-:-:S04]  /*a010*/  IMAD.MOV.U32 R7, RZ, RZ, R17 ;  /* 0x000000ffff077224 */ /* 0x000fc800078e0011 */
[----:B------:R-:W4:Y:S08]  /*a020*/  LDC R15, c[0x0][0x144] ;  /* 0x00005100ff0f7b82 */ /* 0x000f300000000800 */
[----:B------:R-:W2:Y:S08]  /*a030*/  LDC R0, c[0x0][0x630] ;  /* 0x00018c00ff007b82 */ /* 0x000eb00000000800 */
[----:B------:R-:W2:Y:S01]  /*a040*/  LDC.64 R12, c[0x0][0x620] ;  /* 0x00018800ff0c7b82 */ /* 0x000ea20000000a00 */
[----:B-1----:R-:W-:-:S04]  /*a050*/  ISETP.NE.U32.AND P0, PT, R8, RZ, PT ;  /* 0x000000ff0800720c */ /* 0x002fc80003f05070 */
[----:B------:R-:W-:Y:S02]  /*a060*/  ISETP.NE.AND.EX P0, PT, R9, RZ, PT, P0 ;  /* 0x000000ff0900720c */ /* 0x000fe40003f05300 */
[----:B0-----:R-:W-:-:S05]  /*a070*/  I2FP.F32.U32 R2, R10 ;  /* 0x0000000a00027245 */ /* 0x001fca0000201000 */
[----:B------:R-:W-:-:S04]  /*a080*/  FMUL R2, R2, UR4 ;  /* 0x0000000402027c20 */ /* 0x000fc80008400000 */
[----:B------:R0:W1:Y:S02]  /*a090*/  F2I.U32.TRUNC.NTZ R14, R2 ;  /* 0x00000002000e7305 */ /* 0x000064000020f000 */
[----:B----4-:R-:W-:Y:S05]  /*a0a0*/  @!P0 BRA `(.L_x_261) ;  /* 0x0000000000288947 */ /* 0x010fea0003800000 */
[----:B------:R-:W4:Y:S02]  /*a0b0*/  LDC R3, c[0x0][0x634] ;  /* 0x00018d00ff037b82 */ /* 0x000f240000000800 */
[----:B----4-:R-:W-:-:S05]  /*a0c0*/  IADD3 R7, P0, R18, R3, RZ ;  /* 0x0000000312077210 */ /* 0x010fca0007f1e0ff */
[----:B------:R-:W-:-:S04]  /*a0d0*/  IMAD.X R11, RZ, RZ, R17, P0 ;  /* 0x000000ffff0b7224 */ /* 0x000fc800000e0611 */
[----:B0-----:R-:W-:-:S04]  /*a0e0*/  IMAD.WIDE.U32 R2, R11, R8, RZ ;  /* 0x000000080b027225 */ /* 0x001fc800078e00ff */
[----:B---3--:R-:W-:-:S04]  /*a0f0*/  IMAD.WIDE.U32 R4, P0, R7, R9, R2 ;  /* 0x0000000907047225 */ /* 0x008fc80007800002 */
[----:B------:R-:W-:-:S04]  /*a100*/  IMAD.WIDE.U32 R2, R7, R8, RZ ;  /* 0x0000000807027225 */ /* 0x000fc800078e00ff */
[----:B------:R-:W-:Y:S01]  /*a110*/  IMAD.X R7, RZ, RZ, RZ, P0 ;  /* 0x000000ffff077224 */ /* 0x000fe200000e06ff */
[----:B------:R-:W-:Y:S01]  /*a120*/  IADD3 RZ, P0, R3, R4, RZ ;  /* 0x0000000403ff7210 */ /* 0x000fe20007f1e0ff */
[----:B------:R-:W-:-:S04]  /*a130*/  IMAD.MOV.U32 R6, RZ, RZ, R5 ;  /* 0x000000ffff067224 */ /* 0x000fc800078e0005 */
[----:B------:R-:W-:-:S08]  /*a140*/  IMAD.WIDE.U32.X R6, R11, R9, R6, P0 ;  /* 0x000000090b067225 */ /* 0x000fd000000e0406 */
.L_x_261:
[----:B------:R-:W4:Y:S01]  /*a150*/  LDC.64 R26, c[0x0][0x640] ;  /* 0x00019000ff1a7b82 */ /* 0x000f220000000a00 */
[-C--:B--2---:R-:W-:Y:S01]  /*a160*/  SHF.R.U64 R11, R6, R0.reuse, R7 ;  /* 0x00000000060b7219 */ /* 0x084fe20000001207 */
[----:B------:R-:W-:Y:S01]  /*a170*/  IMAD.MOV.U32 R19, RZ, RZ, R17 ;  /* 0x000000ffff137224 */ /* 0x000fe200078e0011 */
[----:B------:R-:W-:Y:S01]  /*a180*/  SHF.R.U32.HI R0, RZ, R0, R7 ;  /* 0x00000000ff007219 */ /* 0x000fe20000011607 */
[----:B-1----:R-:W-:Y:S01]  /*a190*/  IMAD.MOV R14, RZ, RZ, -R14 ;  /* 0x000000ffff0e7224 */ /* 0x002fe200078e0a0e */
[----:B---3--:R-:W-:Y:S01]  /*a1a0*/  IADD3 R5, P0, RZ, -R11, RZ ;  /* 0x8000000bff057210 */ /* 0x008fe20007f1e0ff */
[----:B------:R-:W-:Y:S01]  /*a1b0*/  ULDC UR4, c[0x0][0x154] ;  /* 0x0000550000047ab9 */ /* 0x000fe20000000800 */
[----:B------:R-:W-:Y:S01]  /*a1c0*/  IMAD.MOV.U32 R7, RZ, RZ, 0x1 ;  /* 0x00000001ff077424 */ /* 0x000fe200078e00ff */
[----:B------:R-:W1:Y:S01]  /*a1d0*/  LDC R4, c[0x0][0x618] ;  /* 0x00018600ff047b82 */ /* 0x000e620000000800 */
[----:B------:R-:W-:Y:S02]  /*a1e0*/  IMAD R22, R15, R14, R10 ;  /* 0x0000000e0f167224 */ /* 0x000fe400078e020a */
[----:B------:R-:W-:-:S04]  /*a1f0*/  IMAD.X R3, RZ, RZ, ~R0, P0 ;  /* 0x000000ffff037224 */ /* 0x000fc800000e0e00 */
[-C--:B------:R-:W-:Y:S01]  /*a200*/  IMAD R0, R3, R12.reuse, RZ ;  /* 0x0000000c03007224 */ /* 0x080fe200078e02ff */
[----:B------:R-:W2:Y:S01]  /*a210*/  LDC R6, c[0x0][0x608] ;  /* 0x00018200ff067b82 */ /* 0x000ea20000000800 */
[----:B0-----:R-:W-:-:S04]  /*a220*/  IMAD.WIDE.U32 R2, R5, R12, R18 ;  /* 0x0000000c05027225 */ /* 0x001fc800078e0012 */
[----:B------:R-:W-:Y:S01]  /*a230*/  IMAD R5, R5, R13, R0 ;  /* 0x0000000d05057224 */ /* 0x000fe200078e0200 */
[----:B------:R-:W-:Y:S02]  /*a240*/  I2FP.F32.U32 R0, R20 ;  /* 0x0000001400007245 */ /* 0x000fe40000201000 */
[----:B------:R-:W0:Y:S01]  /*a250*/  LDC R24, c[0x0][0x658] ;  /* 0x00019600ff187b82 */ /* 0x000e220000000800 */
[----:B------:R-:W-:Y:S01]  /*a260*/  IMAD.IADD R3, R3, 0x1, R5 ;  /* 0x0000000103037824 */ /* 0x000fe200078e0205 */
[----:B----4-:R-:W-:Y:S01]  /*a270*/  ISETP.NE.U32.AND P0, PT, R26, RZ, PT ;  /* 0x000000ff1a00720c */ /* 0x010fe20003f05070 */
[----:B------:R-:W-:Y:S01]  /*a280*/  FMUL R0, R0, UR4 ;  /* 0x0000000400007c20 */ /* 0x000fe20008400000 */
[----:B------:R-:W-:Y:S02]  /*a290*/  IMAD.MOV.U32 R5, RZ, RZ, -0x1 ;  /* 0xffffffffff057424 */ /* 0x000fe400078e00ff */
[----:B------:R-:W-:Y:S01]  /*a2a0*/  ISETP.NE.AND.EX P0, PT, R27, RZ, PT, P0 ;  /* 0x000000ff1b00720c */ /* 0x000fe20003f05300 */
[----:B------:R3:W4:Y:S01]  /*a2b0*/  F2I.U32.TRUNC.NTZ R12, R0 ;  /* 0x00000000000c7305 */ /* 0x000722000020f000 */
[----:B------:R-:W3:Y:S01]  /*a2c0*/  LDC R15, c[0x0][0x148] ;  /* 0x00005200ff0f7b82 */ /* 0x000ee20000000800 */
[----:B-1----:R-:W-:-:S02]  /*a2d0*/  SHF.R.U64 R10, R2, R4, R3 ;  /* 0x00000004020a7219 */ /* 0x002fc40000001203 */
[----:B------:R-:W-:-:S05]  /*a2e0*/  SHF.R.U32.HI R3, RZ, R4, R3 ;  /* 0x00000004ff037219 */ /* 0x000fca0000011603 */
[----:B------:R-:W1:Y:S01]  /*a2f0*/  LDC R14, c[0x0][0x600] ;  /* 0x00018000ff0e7b82 */ /* 0x000e620000000800 */
[-CC-:B--2---:R-:W-:Y:S02]  /*a300*/  SHF.R.U64 R8, R10, R6.reuse, R3.reuse ;  /* 0x000000060a087219 */ /* 0x184fe40000001203 */
[----:B------:R-:W-:-:S05]  /*a310*/  SHF.R.U32.HI R3, RZ, R6, R3 ;  /* 0x00000006ff037219 */ /* 0x000fca0000011603 */
[----:B------:R-:W2:Y:S01]  /*a320*/  LDC R21, c[0x0][0x648] ;  /* 0x00019200ff157b82 */ /* 0x000ea20000000800 */
[-CC-:B0-----:R-:W-:Y:S02]  /*a330*/  SHF.R.U64 R13, R8, R24.reuse, R3.reuse ;  /* 0x00000018080d7219 */ /* 0x181fe40000001203 */
[-C--:B------:R-:W-:Y:S02]  /*a340*/  SHF.L.U32 R5, R5, R24.reuse, RZ ;  /* 0x0000001805057219 */ /* 0x080fe400000006ff */
[-C--:B------:R-:W-:Y:S01]  /*a350*/  SHF.R.U32.HI R3, RZ, R24.reuse, R3 ;  /* 0x00000018ff037219 */ /* 0x080fe20000011603 */
[----:B------:R-:W-:Y:S01]  /*a360*/  IMAD.MOV.U32 R2, RZ, RZ, R13 ;  /* 0x000000ffff027224 */ /* 0x000fe200078e000d */
[----:B------:R-:W-:Y:S01]  /*a370*/  SHF.L.U32 R24, R7, R24, RZ ;  /* 0x0000001807187219 */ /* 0x000fe200000006ff */
[----:B------:R-:W0:Y:S01]  /*a380*/  LDC R25, c[0x0][0x638] ;  /* 0x00018e00ff197b82 */ /* 0x000e220000000800 */
[----:B------:R-:W-:-:S07]  /*a390*/  LOP3.LUT R19, RZ, R5, RZ, 0x33, !PT ;  /* 0x00000005ff137212 */ /* 0x000fce00078e33ff */
[----:B------:R-:W0:Y:S01]  /*a3a0*/  LDC R28, c[0x0][0x610] ;  /* 0x00018400ff1c7b82 */ /* 0x000e220000000800 */
[----:B----4-:R-:W-:Y:S05]  /*a3b0*/  @!P0 BRA `(.L_x_262) ;  /* 0x0000000000288947 */ /* 0x010fea0003800000 */
[----:B---3--:R-:W3:Y:S02]  /*a3c0*/  LDC R0, c[0x0][0x64c] ;  /* 0x00019300ff007b82 */ /* 0x008ee40000000800 */
[----:B---3--:R-:W-:-:S05]  /*a3d0*/  IADD3 R7, P0, R13, R0, RZ ;  /* 0x000000000d077210 */ /* 0x008fca0007f1e0ff */
        /* <DEDUP_REMOVED lines=8> */
.L_x_262:
[----:B------:R-:W4:Y:S01]  /*a460*/  LDC R4, c[0x0][0x65c] ;  /* 0x00019700ff047b82 */ /* 0x000f220000000800 */
[----:B--23--:R-:W-:Y:S01]  /*a470*/  SHF.R.U64 R0, R2, R21, R3 ;  /* 0x0000001502007219 */ /* 0x00cfe20000001203 */
[----:B-1----:R-:W-:Y:S01]  /*a480*/  VIADD R3, R14, 0xffffffff ;  /* 0xffffffff0e037836 */ /* 0x002fe20000000000 */
[----:B------:R-:W-:Y:S01]  /*a490*/  LOP3.LUT R19, R8, R19, RZ, 0xc0, !PT ;  /* 0x0000001308137212 */ /* 0x000fe200078ec0ff */
[----:B------:R-:W-:Y:S02]  /*a4a0*/  IMAD.MOV R12, RZ, RZ, -R12 ;  /* 0x000000ffff0c7224 */ /* 0x000fe400078e0a0c */
[----:B------:R-:W-:Y:S01]  /*a4b0*/  IMAD.MOV R2, RZ, RZ, -R0 ;  /* 0x000000ffff027224 */ /* 0x000fe200078e0a00 */
[----:B------:R-:W-:Y:S01]  /*a4c0*/  LOP3.LUT R3, R10, R3, RZ, 0xc0, !PT ;  /* 0x000000030a037212 */ /* 0x000fe200078ec0ff */
[----:B------:R-:W-:Y:S02]  /*a4d0*/  IMAD R19, R24, R0, R19 ;  /* 0x0000000018137224 */ /* 0x000fe400078e0213 */
[----:B0-----:R-:W-:-:S04]  /*a4e0*/  IMAD R0, R2, R25, R13 ;  /* 0x0000001902007224 */ /* 0x001fc800078e020d */
[----:B------:R-:W-:Y:S01]  /*a4f0*/  IMAD R2, R0, R14, R3 ;  /* 0x0000000e00027224 */ /* 0x000fe200078e0203 */
[----:B----4-:R-:W-:Y:S01]  /*a500*/  ISETP.NE.AND P0, PT, R4, 0x1, PT ;  /* 0x000000010400780c */ /* 0x010fe20003f05270 */
[----:B------:R-:W-:-:S05]  /*a510*/  IMAD.MOV.U32 R4, RZ, RZ, 0x1 ;  /* 0x00000001ff047424 */ /* 0x000fca00078e00ff */
[----:B------:R-:W-:-:S07]  /*a520*/  PRMT R0, R4, 0x7610, R0 ;  /* 0x0000761004007816 */ /* 0x000fce0000000000 */
[----:B------:R-:W-:-:S04]  /*a530*/  @P0 IMAD R22, R15, R12, R20 ;  /* 0x0000000c0f160224 */ /* 0x000fc800078e0214 */
[----:B------:R-:W-:-:S05]  /*a540*/  IMAD R19, R19, R28, R22 ;  /* 0x0000001c13137224 */ /* 0x000fca00078e0216 */
[----:B------:R-:W-:Y:S02]  /*a550*/  SEL R22, R2, R19, !P0 ;  /* 0x0000001302167207 */ /* 0x000fe40004000000 */
[----:B------:R-:W-:Y:S01]  /*a560*/  SEL R19, R19, R2, !P0 ;  /* 0x0000000213137207 */ /* 0x000fe20004000000 */
[----:B------:R-:W-:-:S07]  /*a570*/  IMAD.MOV.U32 R2, RZ, RZ, R11 ;  /* 0x000000ffff027224 */ /* 0x000fce00078e000b */
.L_x_260:
[----:B------:R-:W-:Y:S02]  /*a580*/  LOP3.LUT P0, RZ, R0, 0xff, RZ, 0xc0, !PT ;  /* 0x000000ff00ff7812 */ /* 0x000fe4000780c0ff */
[----:B------:R-:W-:-:S11]  /*a590*/  LOP3.LUT R149, R149, 0x1, RZ, 0x3c, !PT ;  /* 0x0000000195957812 */ /* 0x000fd600078e3cff */
[----:B------:R-:W-:Y:S05]  /*a5a0*/  @P0 BRA `(.L_x_263) ;  /* 0xffffff7000840947 */ /* 0x000fea000383ffff */
[----:B------:R-:W-:Y:S05]  /*a5b0*/  EXIT ;  /* 0x000000000000794d */ /* 0x000fea0003800000 */
.L_x_18:
[----:B------:R-:W-:-:S08]  /*a5c0*/  ISETP.NE.AND P0, PT, R5, RZ, PT ;  /* 0x000000ff0500720c */ /* 0x000fd00003f05270 */
[----:B0-----:R-:W0:-:S00]  /*a5d0*/  USETMAXREG.DEALLOC.CTAPOOL 0x28 ;  /* 0x00000028000079c8 */ /* 0x001e0000080e0500 */
[----:B------:R-:W-:Y:S05]  /*a5e0*/  @P0 EXIT ;  /* 0x000000000000094d */ /* 0x000fea0003800000 */
[----:B0-----:R-:W-:Y:S01]  /*a5f0*/  LOP3.LUT P0, RZ, R8, 0xff, RZ, 0xc0, !PT ;  /* 0x000000ff08ff7812 */ /* 0x001fe2000780c0ff */
[----:B------:R-:W-:Y:S02]  /*a600*/  IMAD.MOV.U32 R0, RZ, RZ, 0x1 ;  /* 0x00000001ff007424 */ /* 0x000fe400078e00ff */
[----:B------:R-:W-:-:S10]  /*a610*/  IMAD.MOV.U32 R7, RZ, RZ, RZ ;  /* 0x000000ffff077224 */ /* 0x000fd400078e00ff */
[----:B------:R-:W-:Y:S05]  /*a620*/  @!P0 BRA `(.L_x_264) ;  /* 0x0000000c00348947 */ /* 0x000fea0003800000 */
[----:B------:R-:W0:Y:S01]  /*a630*/  S2R R9, SR_CgaCtaId ;  /* 0x0000000000097919 */ /* 0x000e220000008800 */
[----:B------:R-:W-:Y:S01]  /*a640*/  LOP3.LUT P0, RZ, R4, 0x1f, RZ, 0xc0, !PT ;  /* 0x0000001f04ff7812 */ /* 0x000fe2000780c0ff */
[----:B------:R-:W-:Y:S01]  /*a650*/  ULDC UR5, c[0x0][0x658] ;  /* 0x0001960000057ab9 */ /* 0x000fe20000000800 */
[----:B------:R-:W-:Y:S01]  /*a660*/  UMOV UR6, 0xffffffff ;  /* 0xffffffff00067882 */ /* 0x000fe20000000000 */
[----:B------:R-:W-:Y:S01]  /*a670*/  BSSY B0, `(.L_x_264) ;  /* 0x00000c8000007945 */ /* 0x000fe20003800000 */
[----:B------:R-:W-:Y:S01]  /*a680*/  USHF.L.U32 UR6, UR6, UR5, URZ ;  /* 0x0000000506067299 */ /* 0x000fe2000800063f */
[C---:B------:R-:W-:Y:S01]  /*a690*/  ISETP.NE.AND P2, PT, R3.reuse, RZ, PT ;  /* 0x000000ff0300720c */ /* 0x040fe20003f45270 */
[----:B------:R-:W-:Y:S01]  /*a6a0*/  IMAD.MOV.U32 R8, RZ, RZ, 0x1 ;  /* 0x00000001ff087424 */ /* 0x000fe200078e00ff */
[----:B------:R-:W-:Y:S01]  /*a6b0*/  ISETP.NE.OR P0, PT, R3, RZ, !P0 ;  /* 0x000000ff0300720c */ /* 0x000fe20004705670 */
[----:B------:R-:W-:Y:S01]  /*a6c0*/  IMAD.MOV.U32 R0, RZ, RZ, 0x1 ;  /* 0x00000001ff007424 */ /* 0x000fe200078e00ff */
[----:B------:R-:W-:Y:S01]  /*a6d0*/  LOP3.LUT R6, R16, 0x2, RZ, 0xfc, !PT ;  /* 0x0000000210067812 */ /* 0x000fe200078efcff */
[----:B------:R-:W-:Y:S01]  /*a6e0*/  IMAD.MOV.U32 R7, RZ, RZ, RZ ;  /* 0x000000ffff077224 */ /* 0x000fe200078e00ff */
[----:B------:R-:W-:Y:S01]  /*a6f0*/  ULDC UR4, c[0x0][0x600] ;  /* 0x0001800000047ab9 */ /* 0x000fe20000000800 */
[----:B------:R-:W-:Y:S01]  /*a700*/  UMOV UR7, 0x1 ;  /* 0x0000000100077882 */ /* 0x000fe20000000000 */
[----:B------:R-:W-:-:S02]  /*a710*/  UIADD3 UR19, UR40, 0x1, URZ ;  /* 0x0000000128137890 */ /* 0x000fc4000fffe03f */
[----:B------:R-:W-:Y:S02]  /*a720*/  UIADD3 UR15, UR4, -0x1, URZ ;  /* 0xffffffff040f7890 */ /* 0x000fe4000fffe03f */
[----:B------:R-:W-:Y:S02]  /*a730*/  USHF.L.U32 UR17, UR7, UR5, URZ ;  /* 0x0000000507117299 */ /* 0x000fe4000800063f */
[----:B------:R-:W-:Y:S01]  /*a740*/  ULOP3.LUT UR16, URZ, UR6, URZ, 0x33, !UPT ;  /* 0x000000063f107292 */ /* 0x000fe2000f8e333f */
[----:B------:R-:W-:Y:S01]  /*a750*/  ULDC.64 UR20, c[0x0][0x198] ;  /* 0x0000660000147ab9 */ /* 0x000fe20000000a00 */
[----:B0-----:R-:W-:-:S10]  /*a760*/  LOP3.LUT R9, R9, 0x1, RZ, 0xc0, !PT ;  /* 0x0000000109097812 */ /* 0x001fd400078ec0ff */
.L_x_276:
[----:B------:R-:W-:-:S03]  /*a770*/  UMOV UR4, 0xffffffff ;  /* 0xffffffff00047882 */ /* 0x000fc60000000000 */
[----:B------:R-:W-:Y:S05]  /*a780*/  BRA.DIV UR4, `(.L_x_265) ;  /* 0x0000001604107947 */ /* 0x000fea000b800000 */
[----:B------:R-:W-:-:S13]  /*a790*/  ELECT P6, URZ, PT ;  /* 0x00000000003f782f */ /* 0x000fda00038c0000 */
.L_x_297:
[----:B------:R-:W0:Y:S01]  /*a7a0*/  LDC R3, c[0x0][0x28c] ;  /* 0x0000a300ff037b82 */ /* 0x000e220000000800 */
[----:B------:R-:W-:Y:S01]  /*a7b0*/  BSSY B1, `(.L_x_266) ;  /* 0x000003b000017945 */ /* 0x000fe20003800000 */
[----:B0-----:R-:W-:-:S13]  /*a7c0*/  ISETP.LT.OR P6, PT, R3, 0x1, !P6 ;  /* 0x000000010300780c */ /* 0x001fda00077c1670 */
[----:B------:R-:W-:Y:S05]  /*a7d0*/  @P6 BRA `(.L_x_267) ;  /* 0x0000000000e06947 */ /* 0x000fea0003800000 */
[----:B------:R-:W-:Y:S02]  /*a7e0*/  IMAD R22, R22, 0x2, R9 ;  /* 0x0000000216167824 */ /* 0x000fe400078e0209 */
[----:B------:R-:W-:Y:S02]  /*a7f0*/  IMAD.SHL.U32 R19, R19, 0x40, RZ ;  /* 0x0000004013137824 */ /* 0x000fe400078e00ff */
[----:B------:R-:W-:Y:S02]  /*a800*/  IMAD.MOV.U32 R13, RZ, RZ, RZ ;  /* 0x000000ffff0d7224 */ /* 0x000fe400078e00ff */
[----:B------:R-:W-:Y:S02]  /*a810*/  IMAD.U32 R14, RZ, RZ, UR19 ;  /* 0x00000013ff0e7e24 */ /* 0x000fe4000f8e00ff */
[----:B------:R-:W-:Y:S02]  /*a820*/  IMAD.MOV.U32 R3, RZ, RZ, R0 ;  /* 0x000000ffff037224 */ /* 0x000fe400078e0000 */
[----:B------:R-:W-:-:S02]  /*a830*/  IMAD.MOV.U32 R4, RZ, RZ, R7 ;  /* 0x000000ffff047224 */ /* 0x000fc400078e0007 */
[----:B------:R-:W-:-:S07]  /*a840*/  IMAD R22, R22, 0x70, RZ ;  /* 0x0000007016167824 */ /* 0x000fce00078e02ff */
.L_x_271:
[----:B------:R-:W0:Y:S01]  /*a850*/  S2R R10, SR_CgaCtaId ;  /* 0x00000000000a7919 */ /* 0x000e220000008800 */
[----:B------:R-:W-:-:S04]  /*a860*/  MOV R5, 0x400 ;  /* 0x0000040000057802 */ /* 0x000fc80000000f00 */
[----:B0-----:R-:W-:Y:S02]  /*a870*/  LEA R11, R10, R5, 0x18 ;  /* 0x000000050a0b7211 */ /* 0x001fe400078ec0ff */
[----:B------:R-:W-:Y:S01]  /*a880*/  SHF.L.U32 R5, R3, 0x1f, RZ ;  /* 0x0000001f03057819 */ /* 0x000fe200000006ff */
[----:B------:R-:W0:Y:S02]  /*a890*/  @!P2 LDC R10, c[0x0][0x500] ;  /* 0x00014000ff0aab82 */ /* 0x000e240000000800 */
[----:B------:R-:W-:-:S04]  /*a8a0*/  IMAD R12, R4, 0x8, R11 ;  /* 0x00000008040c7824 */ /* 0x000fc800078e020b */
[----:B------:R-:W1:Y:S02]  /*a8b0*/  SYNCS.PHASECHK.TRANS64.TRYWAIT P1, [R12+URZ+0x60], R5 ;  /* 0x000060050c0075a7 */ /* 0x000e64000802017f */
[----:B-1----:R-:W-:Y:S05]  /*a8c0*/  @!P1 BRA `(.L_x_268) ;  /* 0x0000001000e09947 */ /* 0x002fea0003800000 */
.L_x_298:
[----:B-1----:R-:W-:Y:S01]  /*a8d0*/  PRMT R5, R6, 0x9910, RZ ;  /* 0x0000991006057816 */ /* 0x002fe200000000ff */
[----:B0-----:R0:W-:Y:S03]  /*a8e0*/  @!P2 SYNCS.ARRIVE.TRANS64 RZ, [R12+URZ], R10 ;  /* 0x0000000a0cffa9a7 */ /* 0x0011e6000800003f */
[----:B------:R-:W-:-:S13]  /*a8f0*/  ISETP.NE.AND P1, PT, R5, 0x2, PT ;  /* 0x000000020500780c */ /* 0x000fda0003f25270 */
[----:B0-----:R-:W-:Y:S05]  /*a900*/  @P1 BRA `(.L_x_269) ;  /* 0x0000000000041947 */ /* 0x001fea0003800000 */
[----:B------:R-:W-:Y:S01]  /*a910*/  BPT.TRAP 0x1 ;  /* 0x000000040000795c */ /* 0x000fe20000300000 */
.L_x_269:
[----:B------:R-:W-:Y:S05]  /*a920*/  @P0 BRA `(.L_x_270) ;  /* 0x0000000000040947 */ /* 0x000fea0003800000 */
[----:B------:R-:W-:Y:S01]  /*a930*/  BPT.TRAP 0x1 ;  /* 0x000000040000795c */ /* 0x000fe20000300000 */
.L_x_270:
[----:B------:R-:W-:Y:S01]  /*a940*/  IMAD R5, R4, 0x2, R9 ;  /* 0x0000000204057824 */ /* 0x000fe200078e0209 */
[----:B------:R-:W-:Y:S01]  /*a950*/  R2UR UR9, R12 ;  /* 0x000000000c0972ca */ /* 0x000fe200000e0000 */
[--C-:B------:R-:W-:Y:S01]  /*a960*/  IMAD R10, R4, 0x1000, R11.reuse ;  /* 0x00001000040a7824 */ /* 0x100fe200078e020b */
[----:B------:R-:W-:Y:S01]  /*a970*/  UIADD3 UR4, UP0, UR20, 0xf0, URZ ;  /* 0x000000f014047890 */ /* 0x000fe2000ff1e03f */
[----:B------:R-:W-:Y:S01]  /*a980*/  IMAD R5, R5, 0xe00, RZ ;  /* 0x00000e0005057824 */ /* 0x000fe200078e02ff */
[----:B------:R-:W-:Y:S01]  /*a990*/  R2UR UR11, R19 ;  /* 0x00000000130b72ca */ /* 0x000fe200000e0000 */
[----:B------:R-:W-:Y:S01]  /*a9a0*/  VIADD R14, R14, 0xffffffff ;  /* 0xffffffff0e0e7836 */ /* 0x000fe20000000000 */
[----:B------:R-:W-:Y:S01]  /*a9b0*/  R2UR UR5, R10 ;  /* 0x000000000a0572ca */ /* 0x000fe200000e0000 */
[----:B------:R-:W-:Y:S01]  /*a9c0*/  IMAD R5, R5, 0x2, R11 ;  /* 0x0000000205057824 */ /* 0x000fe200078e020b */
[----:B------:R-:W-:Y:S01]  /*a9d0*/  R2UR UR10, R13 ;  /* 0x000000000d0a72ca */ /* 0x000fe200000e0000 */
[----:B------:R-:W-:Y:S01]  /*a9e0*/  UIADD3 UR22, UP1, UR20, 0x1f0, URZ ;  /* 0x000001f014167890 */ /* 0x000fe2000ff3e03f */
[----:B------:R-:W-:Y:S01]  /*a9f0*/  R2UR UR12, R2 ;  /* 0x00000000020c72ca */ /* 0x000fe200000e0000 */
[----:B------:R-:W-:Y:S01]  /*aa00*/  VIADD R4, R4, 0x1 ;  /* 0x0000000104047836 */ /* 0x000fe20000000000 */
[----:B------:R-:W-:Y:S01]  /*aa10*/  R2UR UR8, R5 ;  /* 0x00000000050872ca */ /* 0x000fe200000e0000 */
[----:B------:R-:W-:Y:S01]  /*aa20*/  UIADD3.X UR23, URZ, UR21, URZ, UP1, !UPT ;  /* 0x000000153f177290 */ /* 0x000fe20008ffe43f */
[----:B------:R-:W-:Y:S01]  /*aa30*/  R2UR UR18, R22 ;  /* 0x00000000161272ca */ /* 0x000fe200000e0000 */
[----:B------:R-:W-:Y:S01]  /*aa40*/  UMOV UR6, 0x0 ;  /* 0x0000000000067882 */ /* 0x000fe20000000000 */
[----:B------:R-:W-:Y:S01]  /*aa50*/  ISETP.GT.AND P3, PT, R14, 0x1, PT ;  /* 0x000000010e00780c */ /* 0x000fe20003f64270 */
[----:B------:R-:W-:Y:S01]  /*aa60*/  UMOV UR7, 0x10000000 ;  /* 0x1000000000077882 */ /* 0x000fe20000000000 */
[C---:B------:R-:W-:Y:S01]  /*aa70*/  ISETP.NE.AND P1, PT, R4.reuse, 0xc, PT ;  /* 0x0000000c0400780c */ /* 0x040fe20003f25270 */
[----:B------:R-:W-:Y:S01]  /*aa80*/  UIADD3 UR13, UR5, 0x200, URZ ;  /* 0x00000200050d7890 */ /* 0x000fe2000fffe03f */
[----:B------:R-:W-:Y:S01]  /*aa90*/  VIADD R13, R13, 0x20 ;  /* 0x000000200d0d7836 */ /* 0x000fe20000000000 */
[----:B------:R-:W-:Y:S01]  /*aaa0*/  UIADD3.X UR5, URZ, UR21, URZ, UP0, !UPT ;  /* 0x000000153f057290 */ /* 0x000fe200087fe43f */
[----:B------:R-:W-:Y:S01]  /*aab0*/  SEL R10, RZ, 0x1, P1 ;  /* 0x00000001ff0a7807 */ /* 0x000fe20000800000 */
[----:B------:R-:W-:Y:S01]  /*aac0*/  UMOV UR24, 0x30000 ;  /* 0x0003000000187882 */ /* 0x000fe20000000000 */
[----:B------:R-:W-:Y:S01]  /*aad0*/  SEL R4, R4, RZ, P1 ;  /* 0x000000ff04047207 */ /* 0x000fe20000800000 */
[----:B------:R-:W-:Y:S01]  /*aae0*/  UIADD3 UR14, UR8, 0xc200, URZ ;  /* 0x0000c200080e7890 */ /* 0x000fe2000fffe03f */
[----:B------:R-:W-:-:S02]  /*aaf0*/  LOP3.LUT R3, R3, R10, RZ, 0x3c, !PT ;  /* 0x0000000a03037212 */ /* 0x000fc400078e3cff */
[----:B------:R-:W-:Y:S02]  /*ab00*/  UMOV UR8, UR13 ;  /* 0x0000000d00087c82 */ /* 0x000fe40008000000 */
[----:B------:R0:W-:Y:S02]  /*ab10*/  UTMALDG.3D [UR8], [UR4], desc[UR6] ;  /* 0x00000608040075b4 */ /* 0x0001e40008011000 */
[----:B0-----:R-:W-:Y:S01]  /*ab20*/  UMOV UR8, UR14 ;  /* 0x0000000e00087c82 */ /* 0x001fe20008000000 */
[----:B------:R-:W-:Y:S02]  /*ab30*/  UMOV UR11, UR18 ;  /* 0x00000012000b7c82 */ /* 0x000fe40008000000 */
[----:B------:R0:W-:Y:S02]  /*ab40*/  UTMALDG.3D.MULTICAST [UR8], [UR22], UR24, desc[UR6] ;  /* 0x00000608160073b4 */ /* 0x0001e40008011818 */
[----:B0-----:R-:W-:Y:S05]  /*ab50*/  @P3 BRA `(.L_x_271) ;  /* 0xfffffffc003c3947 */ /* 0x001fea000383ffff */
.L_x_267:
[----:B------:R-:W-:Y:S05]  /*ab60*/  BSYNC B1 ;  /* 0x0000000000017941 */ /* 0x000fea0003800000 */
.L_x_266:
[----:B------:R-:W2:Y:S01]  /*ab70*/  LDL.64 R10, [R1] ;  /* 0x00000000010a7983 */ /* 0x000ea20000100a00 */
[----:B------:R-:W-:Y:S01]  /*ab80*/  LOP3.LUT P4, RZ, R8, 0xff, RZ, 0xc0, !PT ;  /* 0x000000ff08ff7812 */ /* 0x000fe2000788c0ff */
[----:B------:R-:W-:Y:S01]  /*ab90*/  VIADD R4, R7, UR40 ;  /* 0x0000002807047c36 */ /* 0x000fe20008000000 */
[----:B------:R-:W-:Y:S01]  /*aba0*/  ULDC.64 UR4, c[0x0][0x650] ;  /* 0x0001940000047ab9 */ /* 0x000fe20000000a00 */
[----:B------:R-:W-:Y:S01]  /*abb0*/  IMAD.U32 R7, RZ, RZ, UR40 ;  /* 0x00000028ff077e24 */ /* 0x000fe2000f8e00ff */
[----:B------:R-:W-:Y:S01]  /*abc0*/  UISETP.GE.U32.AND UP0, UPT, UR40, 0xc, UPT ;  /* 0x0000000c2800788c */ /* 0x000fe2000bf06070 */
[----:B------:R-:W-:Y:S01]  /*abd0*/  BSSY B1, `(.L_x_272) ;  /* 0x000006f000017945 */ /* 0x000fe20003800000 */
[----:B------:R-:W-:Y:S01]  /*abe0*/  ISETP.GT.U32.AND P1, PT, R4, 0xb, PT ;  /* 0x0000000b0400780c */ /* 0x000fe20003f24070 */
[----:B------:R-:W-:Y:S01]  /*abf0*/  IMAD.MOV.U32 R19, RZ, RZ, -0x1 ;  /* 0xffffffffff137424 */ /* 0x000fe200078e00ff */
[----:B------:R-:W-:Y:S01]  /*ac00*/  PRMT R8, RZ, 0x7610, R8 ;  /* 0x00007610ff087816 */ /* 0x000fe20000000008 */
[----:B------:R-:W-:Y:S01]  /*ac10*/  IMAD.MOV.U32 R22, RZ, RZ, -0x1 ;  /* 0xffffffffff167424 */ /* 0x000fe200078e00ff */
[----:B------:R-:W-:-:S02]  /*ac20*/  ISETP.LT.U32.AND P1, PT, R7, 0xc, P1 ;  /* 0x0000000c0700780c */ /* 0x000fc40000f21070 */
[----:B------:R-:W-:Y:S01]  /*ac30*/  PLOP3.LUT P3, PT, PT, PT, UP0, 0x80, 0x0 ;  /* 0x000000000000781c */ /* 0x000fe20003f6f008 */
[----:B------:R-:W0:Y:S01]  /*ac40*/  @P4 S2R R3, SR_CgaCtaId ;  /* 0x0000000000034919 */ /* 0x000e220000008800 */
[----:B------:R-:W-:-:S04]  /*ac50*/  @P4 MOV R2, 0x400 ;  /* 0x0000040000024802 */ /* 0x000fc80000000f00 */
[----:B0-----:R-:W-:Y:S01]  /*ac60*/  @P4 LEA R5, R3, R2, 0x18 ;  /* 0x0000000203054211 */ /* 0x001fe200078ec0ff */
[----:B------:R-:W-:-:S03]  /*ac70*/  IMAD.WIDE.U32 R2, R4, -0x55555555, RZ ;  /* 0xaaaaaaab04027825 */ /* 0x000fc600078e00ff */
[----:B------:R0:W-:Y:S01]  /*ac80*/  @P4 SYNCS.ARRIVE.TRANS64.A1T0 RZ, [R5+URZ+0xf8], RZ ;  /* 0x0000f8ff05ff49a7 */ /* 0x0001e2000810003f */
[----:B------:R-:W-:Y:S01]  /*ac90*/  IMAD.MOV.U32 R2, RZ, RZ, -0x1 ;  /* 0xffffffffff027424 */ /* 0x000fe200078e00ff */
[----:B0-----:R-:W-:Y:S02]  /*aca0*/  SHF.R.U32.HI R5, RZ, 0x3, R3 ;  /* 0x00000003ff057819 */ /* 0x001fe40000011603 */
[----:B------:R-:W-:-:S03]  /*acb0*/  SEL R3, RZ, 0x1, !P1 ;  /* 0x00000001ff037807 */ /* 0x000fc60004800000 */
[----:B------:R-:W-:Y:S01]  /*acc0*/  IMAD R7, R5, -0xc, R4 ;  /* 0xfffffff405077824 */ /* 0x000fe200078e0204 */
[----:B------:R-:W-:Y:S02]  /*acd0*/  LOP3.LUT R0, R0, R3, RZ, 0x3c, !PT ;  /* 0x0000000300007212 */ /* 0x000fe400078e3cff */
[----:B------:R-:W-:Y:S02]  /*ace0*/  PRMT R3, RZ, 0x7610, R3 ;  /* 0x00007610ff037816 */ /* 0x000fe40000000003 */
[----:B------:R-:W-:Y:S02]  /*acf0*/  @P3 LOP3.LUT R0, R0, 0x1, R5, 0x78, !PT ;  /* 0x0000000100003812 */ /* 0x000fe400078e7805 */
[----:B--2---:R-:W-:-:S04]  /*ad00*/  IADD3 R18, P4, R18, R10, RZ ;  /* 0x0000000a12127210 */ /* 0x004fc80007f9e0ff */
[----:B------:R-:W-:Y:S01]  /*ad10*/  ISETP.GE.U32.AND P1, PT, R18, UR4, PT ;  /* 0x0000000412007c0c */ /* 0x000fe2000bf26070 */
[----:B------:R-:W-:-:S05]  /*ad20*/  IMAD.X R17, R17, 0x1, R23, P4 ;  /* 0x0000000111117824 */ /* 0x000fca00020e0617 */
[----:B------:R-:W-:-:S13]  /*ad30*/  ISETP.GE.U32.AND.EX P1, PT, R17, UR5, PT, P1 ;  /* 0x0000000511007c0c */ /* 0x000fda000bf26110 */
[----:B------:R-:W-:Y:S05]  /*ad40*/  @P1 BRA `(.L_x_273) ;  /* 0x00000004005c1947 */ /* 0x000fea0003800000 */
[----:B------:R-:W0:Y:S01]  /*ad50*/  S2R R12, SR_CTAID.X ;  /* 0x00000000000c7919 */ /* 0x000e220000002500 */
[----:B------:R-:W-:Y:S01]  /*ad60*/  ULDC.64 UR4, c[0x0][0x628] ;  /* 0x00018a0000047ab9 */ /* 0x000fe20000000a00 */
[----:B------:R-:W1:Y:S01]  /*ad70*/  LDC R13, c[0x0][0x144] ;  /* 0x00005100ff0d7b82 */ /* 0x000e620000000800 */
[----:B------:R-:W-:Y:S01]  /*ad80*/  ISETP.NE.U32.AND P1, PT, RZ, UR4, PT ;  /* 0x00000004ff007c0c */ /* 0x000fe2000bf25070 */
[----:B------:R-:W2:Y:S01]  /*ad90*/  S2R R10, SR_CTAID.Y ;  /* 0x00000000000a7919 */ /* 0x000ea20000002600 */
[----:B------:R-:W-:Y:S01]  /*ada0*/  ULDC UR7, c[0x0][0x630] ;  /* 0x00018c0000077ab9 */ /* 0x000fe20000000800 */
[----:B------:R-:W-:Y:S01]  /*adb0*/  ULDC UR8, c[0x0][0x150] ;  /* 0x0000540000087ab9 */ /* 0x000fe20000000800 */
[----:B------:R-:W-:Y:S01]  /*adc0*/  ISETP.NE.AND.EX P1, PT, RZ, UR5, PT, P1 ;  /* 0x00000005ff007c0c */ /* 0x000fe2000bf25310 */
[----:B------:R-:W-:Y:S02]  /*add0*/  IMAD.MOV.U32 R2, RZ, RZ, R18 ;  /* 0x000000ffff027224 */ /* 0x000fe400078e0012 */
[----:B------:R-:W-:Y:S01]  /*ade0*/  IMAD.MOV.U32 R3, RZ, RZ, R17 ;  /* 0x000000ffff037224 */ /* 0x000fe200078e0011 */
[----:B0-----:R-:W-:-:S09]  /*adf0*/  I2FP.F32.U32 R14, R12 ;  /* 0x0000000c000e7245 */ /* 0x001fd20000201000 */
[----:B------:R-:W-:Y:S05]  /*ae00*/  @!P1 BRA `(.L_x_274) ;  /* 0x0000000000289947 */ /* 0x000fea0003800000 */
[----:B------:R-:W-:Y:S02]  /*ae10*/  ULDC UR6, c[0x0][0x634] ;  /* 0x00018d0000067ab9 */ /* 0x000fe40000000800 */
[----:B------:R-:W-:-:S05]  /*ae20*/  IADD3 R3, P1, R18, UR6, RZ ;  /* 0x0000000612037c10 */ /* 0x000fca000ff3e0ff */
[----:B------:R-:W-:-:S04]  /*ae30*/  IMAD.X R11, RZ, RZ, R17, P1 ;  /* 0x000000ffff0b7224 */ /* 0x000fc800008e0611 */
[----:B------:R-:W-:-:S04]  /*ae40*/  IMAD.WIDE.U32 R4, R11, UR4, RZ ;  /* 0x000000040b047c25 */ /* 0x000fc8000f8e00ff */
[----:B------:R-:W-:-:S04]  /*ae50*/  IMAD.WIDE.U32 R4, P1, R3, UR5, R4 ;  /* 0x0000000503047c25 */ /* 0x000fc8000f820004 */
[----:B------:R-:W-:-:S04]  /*ae60*/  IMAD.WIDE.U32 R2, R3, UR4, RZ ;  /* 0x0000000403027c25 */ /* 0x000fc8000f8e00ff */
[----:B------:R-:W-:Y:S01]  /*ae70*/  IMAD.MOV.U32 R2, RZ, RZ, R5 ;  /* 0x000000ffff027224 */ /* 0x000fe200078e0005 */
[----:B------:R-:W-:Y:S01]  /*ae80*/  IADD3 RZ, P3, R3, R4, RZ ;  /* 0x0000000403ff7210 */ /* 0x000fe20007f7e0ff */
[----:B------:R-:W-:-:S04]  /*ae90*/  IMAD.X R3, RZ, RZ, RZ, P1 ;  /* 0x000000ffff037224 */ /* 0x000fc800008e06ff */
[----:B------:R-:W-:-:S08]  /*aea0*/  IMAD.WIDE.U32.X R2, R11, UR5, R2, P3 ;  /* 0x000000050b027c25 */ /* 0x000fd000098e0402 */
.L_x_274:
[----:B------:R-:W-:Y:S01]  /*aeb0*/  FMUL R14, R14, UR8 ;  /* 0x000000080e0e7c20 */ /* 0x000fe20008400000 */
[--C-:B------:R-:W-:Y:S01]  /*aec0*/  SHF.R.U64 R11, R2, UR7, R3.reuse ;  /* 0x00000007020b7c19 */ /* 0x100fe20008001203 */
[----:B------:R-:W-:Y:S01]  /*aed0*/  ULDC.64 UR4, c[0x0][0x620] ;  /* 0x0001880000047ab9 */ /* 0x000fe20000000a00 */
[----:B------:R-:W-:Y:S01]  /*aee0*/  SHF.R.U32.HI R2, RZ, UR7, R3 ;  /* 0x00000007ff027c19 */ /* 0x000fe20008011603 */
[----:B------:R-:W-:Y:S01]  /*aef0*/  IMAD.MOV.U32 R3, RZ, RZ, R17 ;  /* 0x000000ffff037224 */ /* 0x000fe200078e0011 */
[----:B------:R-:W-:Y:S01]  /*af00*/  IADD3 R15, P1, RZ, -R11, RZ ;  /* 0x8000000bff0f7210 */ /* 0x000fe20007f3e0ff */
[----:B------:R-:W0:Y:S01]  /*af10*/  F2I.U32.TRUNC.NTZ R14, R14 ;  /* 0x0000000e000e7305 */ /* 0x000e22000020f000 */
[----:B------:R-:W-:-:S03]  /*af20*/  ULDC.64 UR6, c[0x0][0x640] ;  /* 0x0001900000067ab9 */ /* 0x000fc60000000a00 */
[----:B------:R-:W-:Y:S01]  /*af30*/  IMAD.X R2, RZ, RZ, ~R2, P1 ;  /* 0x000000ffff027224 */ /* 0x000fe200008e0e02 */
[----:B------:R-:W-:-:S03]  /*af40*/  ISETP.NE.U32.AND P1, PT, RZ, UR6, PT ;  /* 0x00000006ff007c0c */ /* 0x000fc6000bf25070 */
[----:B------:R-:W-:Y:S01]  /*af50*/  IMAD R2, R2, UR4, RZ ;  /* 0x0000000402027c24 */ /* 0x000fe2000f8e02ff */
[----:B------:R-:W-:-:S03]  /*af60*/  ISETP.NE.AND.EX P1, PT, RZ, UR7, PT, P1 ;  /* 0x00000007ff007c0c */ /* 0x000fc6000bf25310 */
[C---:B------:R-:W-:Y:S01]  /*af70*/  IMAD R5, R15.reuse, UR5, R2 ;  /* 0x000000050f057c24 */ /* 0x040fe2000f8e0202 */
[----:B------:R-:W-:Y:S01]  /*af80*/  ULDC UR5, c[0x0][0x154] ;  /* 0x0000550000057ab9 */ /* 0x000fe20000000800 */
[----:B------:R-:W-:Y:S02]  /*af90*/  IMAD.MOV.U32 R2, RZ, RZ, R18 ;  /* 0x000000ffff027224 */ /* 0x000fe400078e0012 */
[----:B0-----:R-:W-:Y:S02]  /*afa0*/  IMAD.MOV R4, RZ, RZ, -R14 ;  /* 0x000000ffff047224 */ /* 0x001fe400078e0a0e */
[----:B------:R-:W-:Y:S01]  /*afb0*/  IMAD.WIDE.U32 R2, R15, UR4, R2 ;  /* 0x000000040f027c25 */ /* 0x000fe2000f8e0002 */
[----:B------:R-:W-:-:S03]  /*afc0*/  ULDC UR4, c[0x0][0x618] ;  /* 0x0001860000047ab9 */ /* 0x000fc60000000800 */
[----:B-1----:R-:W-:Y:S01]  /*afd0*/  IMAD R12, R13, R4, R12 ;  /* 0x000000040d0c7224 */ /* 0x002fe200078e020c */
[----:B--2---:R-:W-:Y:S01]  /*afe0*/  I2FP.F32.U32 R4, R10 ;  /* 0x0000000a00047245 */ /* 0x004fe20000201000 */
[----:B------:R-:W0:Y:S01]  /*aff0*/  LDC R13, c[0x0][0x148] ;  /* 0x00005200ff0d7b82 */ /* 0x000e220000000800 */
[----:B------:R-:W-:-:S03]  /*b000*/  IMAD.IADD R3, R3, 0x1, R5 ;  /* 0x0000000103037824 */ /* 0x000fc600078e0205 */
[----:B------:R-:W-:Y:S02]  /*b010*/  FMUL R4, R4, UR5 ;  /* 0x0000000504047c20 */ /* 0x000fe40008400000 */
[--C-:B------:R-:W-:Y:S02]  /*b020*/  SHF.R.U64 R14, R2, UR4, R3.reuse ;  /* 0x00000004020e7c19 */ /* 0x100fe40008001203 */
[----:B------:R-:W-:Y:S01]  /*b030*/  SHF.R.U32.HI R3, RZ, UR4, R3 ;  /* 0x00000004ff037c19 */ /* 0x000fe20008011603 */
[----:B------:R1:W2:Y:S01]  /*b040*/  F2I.U32.TRUNC.NTZ R20, R4 ;  /* 0x0000000400147305 */ /* 0x0002a2000020f000 */
[----:B------:R-:W-:Y:S02]  /*b050*/  ULDC UR4, c[0x0][0x608] ;  /* 0x0001820000047ab9 */ /* 0x000fe40000000800 */
[--C-:B------:R-:W-:Y:S02]  /*b060*/  SHF.R.U64 R19, R14, UR4, R3.reuse ;  /* 0x000000040e137c19 */ /* 0x100fe40008001203 */
[----:B------:R-:W-:Y:S01]  /*b070*/  SHF.R.U32.HI R2, RZ, UR4, R3 ;  /* 0x00000004ff027c19 */ /* 0x000fe20008011603 */
[----:B------:R-:W-:-:S03]  /*b080*/  ULDC UR4, c[0x0][0x658] ;  /* 0x0001960000047ab9 */ /* 0x000fc60000000800 */
[--C-:B------:R-:W-:Y:S02]  /*b090*/  SHF.R.U64 R15, R19, UR4, R2.reuse ;  /* 0x00000004130f7c19 */ /* 0x100fe40008001202 */
[----:B------:R-:W-:-:S03]  /*b0a0*/  SHF.R.U32.HI R21, RZ, UR4, R2 ;  /* 0x00000004ff157c19 */ /* 0x000fc60008011602 */
[----:B------:R-:W-:Y:S02]  /*b0b0*/  IMAD.MOV.U32 R2, RZ, RZ, R15 ;  /* 0x000000ffff027224 */ /* 0x000fe400078e000f */
[----:B------:R-:W-:Y:S01]  /*b0c0*/  IMAD.MOV.U32 R3, RZ, RZ, R21 ;  /* 0x000000ffff037224 */ /* 0x000fe200078e0015 */
[----:B-12---:R-:W-:Y:S06]  /*b0d0*/  @!P1 BRA `(.L_x_275) ;  /* 0x0000000000289947 */ /* 0x006fec0003800000 */
        /* <DEDUP_REMOVED lines=10> */
.L_x_275:
[----:B------:R-:W1:Y:S01]  /*b180*/  LDC R4, c[0x0][0x65c] ;  /* 0x00019700ff047b82 */ /* 0x000e620000000800 */
[----:B------:R-:W-:Y:S01]  /*b190*/  ULDC UR4, c[0x0][0x648] ;  /* 0x0001920000047ab9 */ /* 0x000fe20000000800 */
[----:B------:R-:W-:Y:S01]  /*b1a0*/  LOP3.LUT R19, R19, UR16, RZ, 0xc0, !PT ;  /* 0x0000001013137c12 */ /* 0x000fe2000f8ec0ff */
[----:B------:R-:W-:Y:S01]  /*b1b0*/  IMAD.MOV R20, RZ, RZ, -R20 ;  /* 0x000000ffff147224 */ /* 0x000fe200078e0a14 */
[----:B------:R-:W-:Y:S01]  /*b1c0*/  SHF.R.U64 R2, R2, UR4, R3 ;  /* 0x0000000402027c19 */ /* 0x000fe20008001203 */
[----:B------:R-:W-:Y:S01]  /*b1d0*/  ULDC UR4, c[0x0][0x638] ;  /* 0x00018e0000047ab9 */ /* 0x000fe20000000800 */
[----:B------:R-:W-:Y:S01]  /*b1e0*/  LOP3.LUT R14, R14, UR15, RZ, 0xc0, !PT ;  /* 0x0000000f0e0e7c12 */ /* 0x000fe2000f8ec0ff */
[----:B------:R-:W-:Y:S01]  /*b1f0*/  ULDC UR5, c[0x0][0x610] ;  /* 0x0001840000057ab9 */ /* 0x000fe20000000800 */
[----:B------:R-:W-:Y:S02]  /*b200*/  IMAD.MOV.U32 R3, RZ, RZ, 0x1 ;  /* 0x00000001ff037424 */ /* 0x000fe400078e00ff */
[----:B------:R-:W-:Y:S01]  /*b210*/  IMAD R19, R2, UR17, R19 ;  /* 0x0000001102137c24 */ /* 0x000fe2000f8e0213 */
[----:B-1----:R-:W-:Y:S01]  /*b220*/  ISETP.NE.AND P1, PT, R4, 0x1, PT ;  /* 0x000000010400780c */ /* 0x002fe20003f25270 */
[----:B------:R-:W-:-:S02]  /*b230*/  IMAD.MOV R4, RZ, RZ, -R2 ;  /* 0x000000ffff047224 */ /* 0x000fc400078e0a02 */
[----:B------:R-:W-:Y:S02]  /*b240*/  IMAD.MOV.U32 R2, RZ, RZ, R11 ;  /* 0x000000ffff027224 */ /* 0x000fe400078e000b */
[----:B------:R-:W-:Y:S01]  /*b250*/  IMAD R15, R4, UR4, R15 ;  /* 0x00000004040f7c24 */ /* 0x000fe2000f8e020f */
[----:B------:R-:W-:-:S03]  /*b260*/  ULDC UR4, c[0x0][0x600] ;  /* 0x0001800000047ab9 */ /* 0x000fc60000000800 */
[----:B------:R-:W-:-:S04]  /*b270*/  IMAD R15, R15, UR4, R14 ;  /* 0x000000040f0f7c24 */ /* 0x000fc8000f8e020e */
[----:B0-----:R-:W-:-:S04]  /*b280*/  @P1 IMAD R12, R13, R20, R10 ;  /* 0x000000140d0c1224 */ /* 0x001fc800078e020a */
[----:B------:R-:W-:-:S05]  /*b290*/  IMAD R12, R19, UR5, R12 ;  /* 0x00000005130c7c24 */ /* 0x000fca000f8e020c */
[----:B------:R-:W-:Y:S02]  /*b2a0*/  SEL R22, R15, R12, !P1 ;  /* 0x0000000c0f167207 */ /* 0x000fe40004800000 */
[----:B------:R-:W-:-:S07]  /*b2b0*/  SEL R19, R12, R15, !P1 ;  /* 0x0000000f0c137207 */ /* 0x000fce0004800000 */
.L_x_273:
[----:B------:R-:W-:Y:S05]  /*b2c0*/  BSYNC B1 ;  /* 0x0000000000017941 */ /* 0x000fea0003800000 */
.L_x_272:
[----:B------:R-:W-:-:S13]  /*b2d0*/  LOP3.LUT P1, RZ, R3, 0xff, RZ, 0xc0, !PT ;  /* 0x000000ff03ff7812 */ /* 0x000fda000782c0ff */
[----:B------:R-:W-:Y:S05]  /*b2e0*/  @P1 BRA `(.L_x_276) ;  /* 0xfffffff400201947 */ /* 0x000fea000383ffff */
[----:B------:R-:W-:Y:S05]  /*b2f0*/  BSYNC B0 ;  /* 0x0000000000007941 */ /* 0x000fea0003800000 */
.L_x_264:
[----:B------:R-:W-:-:S03]  /*b300*/  UMOV UR4, 0xffffffff ;  /* 0xffffffff00047882 */ /* 0x000fc60000000000 */
[----:B------:R-:W-:Y:S05]  /*b310*/  BRA.DIV UR4, `(.L_x_277) ;  /* 0x0000000a04607947 */ /* 0x000fea000b800000 */
[----:B------:R-:W-:-:S13]  /*b320*/  ELECT P6, URZ, PT ;  /* 0x00000000003f782f */ /* 0x000fda00038c0000 */
.L_x_301:
[----:B------:R-:W-:Y:S04]  /*b330*/  BSSY B0, `(.L_x_278) ;  /* 0x0000073000007945 */ /* 0x000fe80003800000 */
[----:B------:R-:W-:Y:S05]  /*b340*/  @!P6 BRA `(.L_x_279) ;  /* 0x0000000400c4e947 */ /* 0x000fea0003800000 */
[----:B------:R-:W-:-:S04]  /*b350*/  LOP3.LUT R16, R16, 0x2, RZ, 0xfc, !PT ;  /* 0x0000000210107812 */ /* 0x000fc800078efcff */
[----:B------:R-:W-:-:S13]  /*b360*/  ISETP.NE.AND P0, PT, R16, 0x3, PT ;  /* 0x000000031000780c */ /* 0x000fda0003f05270 */
[----:B------:R-:W-:Y:S05]  /*b370*/  @!P0 BRA `(.L_x_280) ;  /* 0x0000000000048947 */ /* 0x000fea0003800000 */
[----:B------:R-:W-:Y:S01]  /*b380*/  BPT.TRAP 0x1 ;  /* 0x000000040000795c */ /* 0x000fe20000300000 */
.L_x_280:
[----:B------:R-:W0:Y:S01]  /*b390*/  S2R R3, SR_CgaCtaId ;  /* 0x0000000000037919 */ /* 0x000e220000008800 */
[----:B------:R-:W-:Y:S02]  /*b3a0*/  MOV R2, 0x400 ;  /* 0x0000040000027802 */ /* 0x000fe40000000f00 */
[----:B------:R-:W-:Y:S02]  /*b3b0*/  SHF.L.U32 R4, R0, 0x1f, RZ ;  /* 0x0000001f00047819 */ /* 0x000fe400000006ff */
[----:B0-----:R-:W-:-:S05]  /*b3c0*/  LEA R2, R3, R2, 0x18 ;  /* 0x0000000203027211 */ /* 0x001fca00078ec0ff */
[----:B------:R-:W-:-:S04]  /*b3d0*/  VIADD R2, R2, 0x60 ;  /* 0x0000006002027836 */ /* 0x000fc80000000000 */
[C---:B------:R-:W-:Y:S02]  /*b3e0*/  IMAD R9, R7.reuse, 0x8, R2 ;  /* 0x0000000807097824 */ /* 0x040fe400078e0202 */
[----:B------:R-:W-:Y:S02]  /*b3f0*/  VIADD R7, R7, 0x1 ;  /* 0x0000000107077836 */ /* 0x000fe40000000000 */
[----:B------:R-:W0:Y:S03]  /*b400*/  SYNCS.PHASECHK.TRANS64.TRYWAIT P0, [R9+URZ], R4 ;  /* 0x00000004090075a7 */ /* 0x000e26000800017f */
[----:B------:R-:W-:-:S04]  /*b410*/  ISETP.NE.AND P1, PT, R7, 0xc, PT ;  /* 0x0000000c0700780c */ /* 0x000fc80003f25270 */
[----:B------:R-:W-:Y:S02]  /*b420*/  SEL R3, RZ, 0x1, P1 ;  /* 0x00000001ff037807 */ /* 0x000fe40000800000 */
[----:B------:R-:W-:Y:S02]  /*b430*/  SEL R7, R7, RZ, P1 ;  /* 0x000000ff07077207 */ /* 0x000fe40000800000 */
[----:B------:R-:W-:-:S03]  /*b440*/  LOP3.LUT R6, R0, R3, RZ, 0x3c, !PT ;  /* 0x0000000300067212 */ /* 0x000fc600078e3cff */
[----:B------:R-:W-:Y:S01]  /*b450*/  IMAD R8, R7, 0x8, R2 ;  /* 0x0000000807087824 */ /* 0x000fe200078e0202 */
[----:B------:R-:W-:Y:S01]  /*b460*/  SHF.L.U32 R5, R6, 0x1f, RZ ;  /* 0x0000001f06057819 */ /* 0x000fe200000006ff */
[----:B0-----:R-:W-:Y:S06]  /*b470*/  @!P0 BRA `(.L_x_281) ;  /* 0x0000000800288947 */ /* 0x001fec0003800000 */
.L_x_302:
[----:B------:R-:W1:Y:S01]  /*b480*/  SYNCS.PHASECHK.TRANS64.TRYWAIT P0, [R8+URZ], R5 ;  /* 0x00000005080075a7 */ /* 0x000e62000800017f */
[----:B------:R-:W-:-:S05]  /*b490*/  VIADD R0, R7, 0x1 ;  /* 0x0000000107007836 */ /* 0x000fca0000000000 */
[----:B------:R-:W-:-:S04]  /*b4a0*/  ISETP.NE.AND P1, PT, R0, 0xc, PT ;  /* 0x0000000c0000780c */ /* 0x000fc80003f25270 */
[----:B------:R-:W-:Y:S02]  /*b4b0*/  SEL R3, RZ, 0x1, P1 ;  /* 0x00000001ff037807 */ /* 0x000fe40000800000 */
[----:B------:R-:W-:Y:S02]  /*b4c0*/  SEL R7, R0, RZ, P1 ;  /* 0x000000ff00077207 */ /* 0x000fe40000800000 */
[----:B------:R-:W-:-:S03]  /*b4d0*/  LOP3.LUT R6, R6, R3, RZ, 0x3c, !PT ;  /* 0x0000000306067212 */ /* 0x000fc600078e3cff */
[----:B0-----:R-:W-:Y:S01]  /*b4e0*/  IMAD R9, R7, 0x8, R2 ;  /* 0x0000000807097824 */ /* 0x001fe200078e0202 */
[----:B------:R-:W-:Y:S01]  /*b4f0*/  SHF.L.U32 R4, R6, 0x1f, RZ ;  /* 0x0000001f06047819 */ /* 0x000fe200000006ff */
[----:B-1----:R-:W-:Y:S06]  /*b500*/  @!P0 BRA `(.L_x_282) ;  /* 0x0000000800188947 */ /* 0x002fec0003800000 */
.L_x_303:
        /* <DEDUP_REMOVED lines=9> */
.L_x_304:
        /* <DEDUP_REMOVED lines=9> */
.L_x_305:
        /* <DEDUP_REMOVED lines=9> */
.L_x_306:
        /* <DEDUP_REMOVED lines=9> */
.L_x_307:
        /* <DEDUP_REMOVED lines=9> */
.L_x_308:
        /* <DEDUP_REMOVED lines=9> */
.L_x_309:
        /* <DEDUP_REMOVED lines=9> */
.L_x_310:
[----:B------:R-:W1:Y:S01]  /*b900*/  SYNCS.PHASECHK.TRANS64.TRYWAIT P0, [R8+URZ], R5 ;  /* 0x00000005080075a7 */ /* 0x000e62000800017f */
[----:B------:R-:W-:-:S05]  /*b910*/  VIADD R0, R7, 0x1 ;  /* 0x0000000107007836 */ /* 0x000fca0000000000 */
[----:B------:R-:W-:-:S04]  /*b920*/  ISETP.NE.AND P1, PT, R0, 0xc, PT ;  /* 0x0000000c0000780c */ /* 0x000fc80003f25270 */
[----:B------:R-:W-:Y:S02]  /*b930*/  SEL R3, RZ, 0x1, P1 ;  /* 0x00000001ff037807 */ /* 0x000fe40000800000 */
[----:B------:R-:W-:Y:S02]  /*b940*/  SEL R7, R0, RZ, P1 ;  /* 0x000000ff00077207 */ /* 0x000fe40000800000 */
[----:B0-----:R-:W-:-:S03]  /*b950*/  LOP3.LUT R9, R6, R3, RZ, 0x3c, !PT ;  /* 0x0000000306097212 */ /* 0x001fc600078e3cff */
[----:B------:R-:W-:Y:S01]  /*b960*/  IMAD R11, R7, 0x8, R2 ;  /* 0x00000008070b7824 */ /* 0x000fe200078e0202 */
[----:B------:R-:W-:Y:S01]  /*b970*/  SHF.L.U32 R6, R9, 0x1f, RZ ;  /* 0x0000001f09067819 */ /* 0x000fe200000006ff */
[----:B-1----:R-:W-:Y:S06]  /*b980*/  @!P0 BRA `(.L_x_290) ;  /* 0x0000000400988947 */ /* 0x002fec0003800000 */
.L_x_311:
[----:B------:R-:W1:Y:S01]  /*b990*/  SYNCS.PHASECHK.TRANS64.TRYWAIT P0, [R11+URZ], R6 ;  /* 0x000000060b0075a7 */ /* 0x000e62000800017f */
[----:B------:R-:W-:-:S05]  /*b9a0*/  VIADD R0, R7, 0x1 ;  /* 0x0000000107007836 */ /* 0x000fca0000000000 */
[----:B------:R-:W-:-:S04]  /*b9b0*/  ISETP.NE.AND P1, PT, R0, 0xc, PT ;  /* 0x0000000c0000780c */ /* 0x000fc80003f25270 */
[----:B------:R-:W-:Y:S02]  /*b9c0*/  SEL R4, RZ, 0x1, P1 ;  /* 0x00000001ff047807 */ /* 0x000fe40000800000 */
[----:B------:R-:W-:Y:S02]  /*b9d0*/  SEL R3, R0, RZ, P1 ;  /* 0x000000ff00037207 */ /* 0x000fe40000800000 */
[----:B------:R-:W-:Y:S01]  /*b9e0*/  LOP3.LUT R0, R9, R4, RZ, 0x3c, !PT ;  /* 0x0000000409007212 */ /* 0x000fe200078e3cff */
[----:B-1----:R-:W-:Y:S06]  /*b9f0*/  @!P0 BRA `(.L_x_291) ;  /* 0x0000000400908947 */ /* 0x002fec0003800000 */
.L_x_312:
[----:B------:R-:W-:Y:S01]  /*ba00*/  IMAD R3, R3, 0x8, R2 ;  /* 0x0000000803037824 */ /* 0x000fe200078e0202 */
[----:B------:R-:W-:-:S07]  /*ba10*/  SHF.L.U32 R0, R0, 0x1f, RZ ;  /* 0x0000001f00007819 */ /* 0x000fce00000006ff */
.L_x_292:
[----:B--2---:R2:W3:Y:S02]  /*ba20*/  SYNCS.PHASECHK.TRANS64.TRYWAIT P0, [R3+URZ], R0 ;  /* 0x00000000030075a7 */ /* 0x0044e4000800017f */
[----:B---3--:R-:W-:Y:S05]  /*ba30*/  @!P0 NANOSLEEP.SYNCS 0x989680 ;  /* 0x009896800000895d */ /* 0x008fea0003900000 */
[----:B------:R-:W3:Y:S02]  /*ba40*/  @!P0 SYNCS.PHASECHK.TRANS64 P0, [R3+URZ], R0 ;  /* 0x00000000030085a7 */ /* 0x000ee4000800007f */
[----:B---3--:R-:W-:Y:S05]  /*ba50*/  @!P0 BRA `(.L_x_292) ;  /* 0xfffffffc00f08947 */ /* 0x008fea000383ffff */
.L_x_279:
[----:B------:R-:W-:Y:S05]  /*ba60*/  BSYNC B0 ;  /* 0x0000000000007941 */ /* 0x000fea0003800000 */
.L_x_278:
[----:B------:R-:W-:Y:S05]  /*ba70*/  EXIT ;  /* 0x000000000000794d */ /* 0x000fea0003800000 */
.L_x_20:
[----:B-1----:R1:W2:Y:S02]  /*ba80*/  SYNCS.PHASECHK.TRANS64.TRYWAIT P0, [R145+URZ], R0 ;  /* 0x00000000910075a7 */ /* 0x0022a4000800017f */
[----:B--2---:R-:W-:Y:S05]  /*ba90*/  @!P0 NANOSLEEP.SYNCS 0x989680 ;  /* 0x009896800000895d */ /* 0x004fea0003900000 */
[----:B------:R-:W2:Y:S02]  /*baa0*/  @!P0 SYNCS.PHASECHK.TRANS64 P0, [R145+URZ], R0 ;  /* 0x00000000910085a7 */ /* 0x000ea4000800007f */
[----:B--2---:R-:W-:Y:S05]  /*bab0*/  @!P0 BRA `(.L_x_20) ;  /* 0xfffffffc00f08947 */ /* 0x004fea000383ffff */
[----:B------:R-:W-:Y:S05]  /*bac0*/  BRA `(.L_x_293) ;  /* 0xffffff5c00507947 */ /* 0x000fea000383ffff */
.L_x_25:
[----:B--2---:R2:W3:Y:S02]  /*bad0*/  SYNCS.PHASECHK.TRANS64.TRYWAIT P1, [R3+URZ], R0 ;  /* 0x00000000030075a7 */ /* 0x0044e4000802017f */
[----:B---3--:R-:W-:Y:S05]  /*bae0*/  @!P1 NANOSLEEP.SYNCS 0x989680 ;  /* 0x009896800000995d */ /* 0x008fea0003900000 */
[----:B------:R-:W3:Y:S02]  /*baf0*/  @!P1 SYNCS.PHASECHK.TRANS64 P1, [R3+URZ], R0 ;  /* 0x00000000030095a7 */ /* 0x000ee4000802007f */
[----:B---3--:R-:W-:Y:S05]  /*bb00*/  @!P1 BRA `(.L_x_25) ;  /* 0xfffffffc00f09947 */ /* 0x008fea000383ffff */
[----:B------:R-:W-:Y:S05]  /*bb10*/  BRA `(.L_x_24) ;  /* 0xffffff5c00bc7947 */ /* 0x000fea000383ffff */
.L_x_30:
[----:B--2---:R-:W-:-:S04]  /*bb20*/  IMAD.U32 R5, RZ, RZ, UR7 ;  /* 0x00000007ff057e24 */ /* 0x004fc8000f8e00ff */
[----:B------:R2:W3:Y:S03]  /*bb30*/  SYNCS.PHASECHK.TRANS64.TRYWAIT P1, [R5+URZ], R4 ;  /* 0x00000004050075a7 */ /* 0x0004e6000802017f */
[----:B---3--:R-:W-:Y:S05]  /*bb40*/  @!P1 NANOSLEEP.SYNCS 0x989680 ;  /* 0x009896800000995d */ /* 0x008fea0003900000 */
[----:B------:R-:W3:Y:S02]  /*bb50*/  @!P1 SYNCS.PHASECHK.TRANS64 P1, [R5+URZ], R4 ;  /* 0x00000004050095a7 */ /* 0x000ee4000802007f */
[----:B---3--:R-:W-:Y:S05]  /*bb60*/  @!P1 BRA `(.L_x_30) ;  /* 0xfffffffc00ec9947 */ /* 0x008fea000383ffff */
[----:B------:R-:W-:Y:S05]  /*bb70*/  BRA `(.L_x_29) ;  /* 0xffffff6400747947 */ /* 0x000fea000383ffff */
.L_x_36:
[----:B-1----:R1:W2:Y:S02]  /*bb80*/  SYNCS.PHASECHK.TRANS64.TRYWAIT P0, [R145+URZ+0x10], R0 ;  /* 0x00001000910075a7 */ /* 0x0022a4000800017f */
[----:B--2---:R-:W-:Y:S05]  /*bb90*/  @!P0 NANOSLEEP.SYNCS 0x989680 ;  /* 0x009896800000895d */ /* 0x004fea0003900000 */
[----:B------:R-:W2:Y:S02]  /*bba0*/  @!P0 SYNCS.PHASECHK.TRANS64 P0, [R145+URZ+0x10], R0 ;  /* 0x00001000910085a7 */ /* 0x000ea4000800007f */
[----:B--2---:R-:W-:Y:S05]  /*bbb0*/  @!P0 BRA `(.L_x_36) ;  /* 0xfffffffc00f08947 */ /* 0x004fea000383ffff */
[----:B------:R-:W-:Y:S05]  /*bbc0*/  BRA `(.L_x_294) ;  /* 0xffffff6c00a87947 */ /* 0x000fea000383ffff */
.L_x_265:
[----:B------:R-:W-:Y:S01]  /*bbd0*/  BSSY B1, `(.L_x_295) ;  /* 0x0000006000017945 */ /* 0x000fe20003800000 */
[----:B------:R-:W-:-:S07]  /*bbe0*/  IMAD.MOV.U32 R15, RZ, RZ, -0x1 ;  /* 0xffffffffff0f7424 */ /* 0x000fce00078e00ff */
[----:B-----5:R-:W-:Y:S05]  /*bbf0*/  WARPSYNC.COLLECTIVE R15, `(.L_x_296) ;  /* 0x000000000f0c7348 */ /* 0x020fea0003c00000 */
[----:B------:R-:W-:Y:S02]  /*bc00*/  ELECT P6, UR62, PT ;  /* 0x00000000003e782f */ /* 0x000fe400038c0000 */
[----:B------:R-:W-:Y:S01]  /*bc10*/  MOV R14, UR62 ;  /* 0x0000003e000e7c02 */ /* 0x000fe20008000f00 */
[----:B-----5:R-:W-:Y:S10]  /*bc20*/  ENDCOLLECTIVE ;  /* 0x000000000000791b */ /* 0x020ff40003800000 */
.L_x_296:
[----:B------:R-:W-:Y:S05]  /*bc30*/  BSYNC B1 ;  /* 0x0000000000017941 */ /* 0x000fea0003800000 */
.L_x_295:
[----:B------:R-:W-:Y:S05]  /*bc40*/  BRA `(.L_x_297) ;  /* 0xffffffe800d47947 */ /* 0x000fea000383ffff */
.L_x_268:
[----:B-1----:R1:W2:Y:S02]  /*bc50*/  SYNCS.PHASECHK.TRANS64.TRYWAIT P1, [R12+URZ+0x60], R5 ;  /* 0x000060050c0075a7 */ /* 0x0022a4000802017f */
[----:B--2---:R-:W-:Y:S05]  /*bc60*/  @!P1 NANOSLEEP.SYNCS 0x989680 ;  /* 0x009896800000995d */ /* 0x004fea0003900000 */
[----:B------:R-:W2:Y:S02]  /*bc70*/  @!P1 SYNCS.PHASECHK.TRANS64 P1, [R12+URZ+0x60], R5 ;  /* 0x000060050c0095a7 */ /* 0x000ea4000802007f */
[----:B--2---:R-:W-:Y:S05]  /*bc80*/  @!P1 BRA `(.L_x_268) ;  /* 0xfffffffc00f09947 */ /* 0x004fea000383ffff */
[----:B------:R-:W-:Y:S05]  /*bc90*/  BRA `(.L_x_298) ;  /* 0xffffffec000c7947 */ /* 0x000fea000383ffff */
.L_x_277:
[----:B------:R-:W-:Y:S01]  /*bca0*/  BSSY B0, `(.L_x_299) ;  /* 0x0000006000007945 */ /* 0x000fe20003800000 */
[----:B------:R-:W-:-:S07]  /*bcb0*/  IMAD.MOV.U32 R15, RZ, RZ, -0x1 ;  /* 0xffffffffff0f7424 */ /* 0x000fce00078e00ff */
[----:B-----5:R-:W-:Y:S05]  /*bcc0*/  WARPSYNC.COLLECTIVE R15, `(.L_x_300) ;  /* 0x000000000f0c7348 */ /* 0x020fea0003c00000 */
[----:B------:R-:W-:Y:S02]  /*bcd0*/  ELECT P6, UR62, PT ;  /* 0x00000000003e782f */ /* 0x000fe400038c0000 */
[----:B------:R-:W-:Y:S01]  /*bce0*/  MOV R14, UR62 ;  /* 0x0000003e000e7c02 */ /* 0x000fe20008000f00 */
[----:B-----5:R-:W-:Y:S10]  /*bcf0*/  ENDCOLLECTIVE ;  /* 0x000000000000791b */ /* 0x020ff40003800000 */
.L_x_300:
[----:B------:R-:W-:Y:S05]  /*bd00*/  BSYNC B0 ;  /* 0x0000000000007941 */ /* 0x000fea0003800000 */
.L_x_299:
[----:B------:R-:W-:Y:S05]  /*bd10*/  BRA `(.L_x_301) ;  /* 0xfffffff400847947 */ /* 0x000fea000383ffff */
.L_x_281:
[----:B0-----:R0:W1:Y:S02]  /*bd20*/  SYNCS.PHASECHK.TRANS64.TRYWAIT P0, [R9+URZ], R4 ;  /* 0x00000004090075a7 */ /* 0x001064000800017f */
[----:B-1----:R-:W-:Y:S05]  /*bd30*/  @!P0 NANOSLEEP.SYNCS 0x989680 ;  /* 0x009896800000895d */ /* 0x002fea0003900000 */
[----:B------:R-:W1:Y:S02]  /*bd40*/  @!P0 SYNCS.PHASECHK.TRANS64 P0, [R9+URZ], R4 ;  /* 0x00000004090085a7 */ /* 0x000e64000800007f */
[----:B-1----:R-:W-:Y:S05]  /*bd50*/  @!P0 BRA `(.L_x_281) ;  /* 0xfffffffc00f08947 */ /* 0x002fea000383ffff */
[----:B------:R-:W-:Y:S05]  /*bd60*/  BRA `(.L_x_302) ;  /* 0xfffffff400c47947 */ /* 0x000fea000383ffff */
.L_x_282:
[----:B0-----:R0:W1:Y:S02]  /*bd70*/  SYNCS.PHASECHK.TRANS64.TRYWAIT P0, [R8+URZ], R5 ;  /* 0x00000005080075a7 */ /* 0x001064000800017f */
[----:B-1----:R-:W-:Y:S05]  /*bd80*/  @!P0 NANOSLEEP.SYNCS 0x989680 ;  /* 0x009896800000895d */ /* 0x002fea0003900000 */
[----:B------:R-:W1:Y:S02]  /*bd90*/  @!P0 SYNCS.PHASECHK.TRANS64 P0, [R8+URZ], R5 ;  /* 0x00000005080085a7 */ /* 0x000e64000800007f */
[----:B-1----:R-:W-:Y:S05]  /*bda0*/  @!P0 BRA `(.L_x_282) ;  /* 0xfffffffc00f08947 */ /* 0x002fea000383ffff */
[----:B------:R-:W-:Y:S05]  /*bdb0*/  BRA `(.L_x_303) ;  /* 0xfffffff400d47947 */ /* 0x000fea000383ffff */
.L_x_283:
[----:B0-----:R0:W1:Y:S02]  /*bdc0*/  SYNCS.PHASECHK.TRANS64.TRYWAIT P0, [R9+URZ], R4 ;  /* 0x00000004090075a7 */ /* 0x001064000800017f */
[----:B-1----:R-:W-:Y:S05]  /*bdd0*/  @!P0 NANOSLEEP.SYNCS 0x989680 ;  /* 0x009896800000895d */ /* 0x002fea0003900000 */
[----:B------:R-:W1:Y:S02]  /*bde0*/  @!P0 SYNCS.PHASECHK.TRANS64 P0, [R9+URZ], R4 ;  /* 0x00000004090085a7 */ /* 0x000e64000800007f */
[----:B-1----:R-:W-:Y:S05]  /*bdf0*/  @!P0 BRA `(.L_x_283) ;  /* 0xfffffffc00f08947 */ /* 0x002fea000383ffff */
[----:B------:R-:W-:Y:S05]  /*be00*/  BRA `(.L_x_304) ;  /* 0xfffffff400e47947 */ /* 0x000fea000383ffff */
.L_x_284:
[----:B0-----:R0:W1:Y:S02]  /*be10*/  SYNCS.PHASECHK.TRANS64.TRYWAIT P0, [R8+URZ], R5 ;  /* 0x00000005080075a7 */ /* 0x001064000800017f */
[----:B-1----:R-:W-:Y:S05]  /*be20*/  @!P0 NANOSLEEP.SYNCS 0x989680 ;  /* 0x009896800000895d */ /* 0x002fea0003900000 */
[----:B------:R-:W1:Y:S02]  /*be30*/  @!P0 SYNCS.PHASECHK.TRANS64 P0, [R8+URZ], R5 ;  /* 0x00000005080085a7 */ /* 0x000e64000800007f */
[----:B-1----:R-:W-:Y:S05]  /*be40*/  @!P0 BRA `(.L_x_284) ;  /* 0xfffffffc00f08947 */ /* 0x002fea000383ffff */
[----:B------:R-:W-:Y:S05]  /*be50*/  BRA `(.L_x_305) ;  /* 0xfffffff400f47947 */ /* 0x000fea000383ffff */
.L_x_285:
[----:B0-----:R0:W1:Y:S02]  /*be60*/  SYNCS.PHASECHK.TRANS64.TRYWAIT P0, [R9+URZ], R4 ;  /* 0x00000004090075a7 */ /* 0x001064000800017f */
[----:B-1----:R-:W-:Y:S05]  /*be70*/  @!P0 NANOSLEEP.SYNCS 0x989680 ;  /* 0x009896800000895d */ /* 0x002fea0003900000 */
[----:B------:R-:W1:Y:S02]  /*be80*/  @!P0 SYNCS.PHASECHK.TRANS64 P0, [R9+URZ], R4 ;  /* 0x00000004090085a7 */ /* 0x000e64000800007f */
[----:B-1----:R-:W-:Y:S05]  /*be90*/  @!P0 BRA `(.L_x_285) ;  /* 0xfffffffc00f08947 */ /* 0x002fea000383ffff */
[----:B------:R-:W-:Y:S05]  /*bea0*/  BRA `(.L_x_306) ;  /* 0xfffffff800047947 */ /* 0x000fea000383ffff */
.L_x_286:
[----:B0-----:R0:W1:Y:S02]  /*beb0*/  SYNCS.PHASECHK.TRANS64.TRYWAIT P0, [R8+URZ], R5 ;  /* 0x00000005080075a7 */ /* 0x001064000800017f */
[----:B-1----:R-:W-:Y:S05]  /*bec0*/  @!P0 NANOSLEEP.SYNCS 0x989680 ;  /* 0x009896800000895d */ /* 0x002fea0003900000 */
[----:B------:R-:W1:Y:S02]  /*bed0*/  @!P0 SYNCS.PHASECHK.TRANS64 P0, [R8+URZ], R5 ;  /* 0x00000005080085a7 */ /* 0x000e64000800007f */
[----:B-1----:R-:W-:Y:S05]  /*bee0*/  @!P0 BRA `(.L_x_286) ;  /* 0xfffffffc00f08947 */ /* 0x002fea000383ffff */
[----:B------:R-:W-:Y:S05]  /*bef0*/  BRA `(.L_x_307) ;  /* 0xfffffff800147947 */ /* 0x000fea000383ffff */
.L_x_287:
[----:B0-----:R0:W1:Y:S02]  /*bf00*/  SYNCS.PHASECHK.TRANS64.TRYWAIT P0, [R9+URZ], R4 ;  /* 0x00000004090075a7 */ /* 0x001064000800017f */
[----:B-1----:R-:W-:Y:S05]  /*bf10*/  @!P0 NANOSLEEP.SYNCS 0x989680 ;  /* 0x009896800000895d */ /* 0x002fea0003900000 */
[----:B------:R-:W1:Y:S02]  /*bf20*/  @!P0 SYNCS.PHASECHK.TRANS64 P0, [R9+URZ], R4 ;  /* 0x00000004090085a7 */ /* 0x000e64000800007f */
[----:B-1----:R-:W-:Y:S05]  /*bf30*/  @!P0 BRA `(.L_x_287) ;  /* 0xfffffffc00f08947 */ /* 0x002fea000383ffff */
[----:B------:R-:W-:Y:S05]  /*bf40*/  BRA `(.L_x_308) ;  /* 0xfffffff800247947 */ /* 0x000fea000383ffff */
.L_x_288:
[----:B0-----:R0:W1:Y:S02]  /*bf50*/  SYNCS.PHASECHK.TRANS64.TRYWAIT P0, [R8+URZ], R5 ;  /* 0x00000005080075a7 */ /* 0x001064000800017f */
[----:B-1----:R-:W-:Y:S05]  /*bf60*/  @!P0 NANOSLEEP.SYNCS 0x989680 ;  /* 0x009896800000895d */ /* 0x002fea0003900000 */
[----:B------:R-:W1:Y:S02]  /*bf70*/  @!P0 SYNCS.PHASECHK.TRANS64 P0, [R8+URZ], R5 ;  /* 0x00000005080085a7 */ /* 0x000e64000800007f */
[----:B-1----:R-:W-:Y:S05]  /*bf80*/  @!P0 BRA `(.L_x_288) ;  /* 0xfffffffc00f08947 */ /* 0x002fea000383ffff */
[----:B------:R-:W-:Y:S05]  /*bf90*/  BRA `(.L_x_309) ;  /* 0xfffffff800347947 */ /* 0x000fea000383ffff */
.L_x_289:
[----:B0-----:R0:W1:Y:S02]  /*bfa0*/  SYNCS.PHASECHK.TRANS64.TRYWAIT P0, [R9+URZ], R4 ;  /* 0x00000004090075a7 */ /* 0x001064000800017f */
[----:B-1----:R-:W-:Y:S05]  /*bfb0*/  @!P0 NANOSLEEP.SYNCS 0x989680 ;  /* 0x009896800000895d */ /* 0x002fea0003900000 */
[----:B------:R-:W1:Y:S02]  /*bfc0*/  @!P0 SYNCS.PHASECHK.TRANS64 P0, [R9+URZ], R4 ;  /* 0x00000004090085a7 */ /* 0x000e64000800007f */
[----:B-1----:R-:W-:Y:S05]  /*bfd0*/  @!P0 BRA `(.L_x_289) ;  /* 0xfffffffc00f08947 */ /* 0x002fea000383ffff */
[----:B------:R-:W-:Y:S05]  /*bfe0*/  BRA `(.L_x_310) ;  /* 0xfffffff800447947 */ /* 0x000fea000383ffff */
.L_x_290:
[----:B0-----:R0:W1:Y:S02]  /*bff0*/  SYNCS.PHASECHK.TRANS64.TRYWAIT P0, [R8+URZ], R5 ;  /* 0x00000005080075a7 */ /* 0x001064000800017f */
[----:B-1----:R-:W-:Y:S05]  /*c000*/  @!P0 NANOSLEEP.SYNCS 0x989680 ;  /* 0x009896800000895d */ /* 0x002fea0003900000 */
[----:B------:R-:W1:Y:S02]  /*c010*/  @!P0 SYNCS.PHASECHK.TRANS64 P0, [R8+URZ], R5 ;  /* 0x00000005080085a7 */ /* 0x000e64000800007f */
[----:B-1----:R-:W-:Y:S05]  /*c020*/  @!P0 BRA `(.L_x_290) ;  /* 0xfffffffc00f08947 */ /* 0x002fea000383ffff */
[----:B------:R-:W-:Y:S05]  /*c030*/  BRA `(.L_x_311) ;  /* 0xfffffff800547947 */ /* 0x000fea000383ffff */
.L_x_291:
[----:B-1----:R1:W2:Y:S02]  /*c040*/  SYNCS.PHASECHK.TRANS64.TRYWAIT P0, [R11+URZ], R6 ;  /* 0x000000060b0075a7 */ /* 0x0022a4000800017f */
[----:B--2---:R-:W-:Y:S05]  /*c050*/  @!P0 NANOSLEEP.SYNCS 0x989680 ;  /* 0x009896800000895d */ /* 0x004fea0003900000 */
[----:B------:R-:W2:Y:S02]  /*c060*/  @!P0 SYNCS.PHASECHK.TRANS64 P0, [R11+URZ], R6 ;  /* 0x000000060b0085a7 */ /* 0x000ea4000800007f */
[----:B--2---:R-:W-:Y:S05]  /*c070*/  @!P0 BRA `(.L_x_291) ;  /* 0xfffffffc00f08947 */ /* 0x004fea000383ffff */
[----:B------:R-:W-:Y:S05]  /*c080*/  BRA `(.L_x_312) ;  /* 0xfffffff8005c7947 */ /* 0x000fea000383ffff */
.L_x_313:
[----:B------:R-:W-:-:S00]  /*c090*/  BRA `(.L_x_313) ;  /* 0xfffffffc00fc7947 */ /* 0x000fc0000383ffff */
[----:B------:R-:W-:-:S00]  /*c0a0*/  NOP ;  /* 0x0000000000007918 */ /* 0x000fc00000000000 */
        /* <DEDUP_REMOVED lines=13> */
.L_x_314:


//--------------------- .nv.global.init           --------------------------
	.section	.nv.global.init,"aw",@progbits
.nv.global.init:
	.type		$str$22,@object
	.size		$str$22,($str$23 - $str$22)
$str$22:
        /*0000*/ 	.byte	0x6b, 0x5f, 0x74, 0x69, 0x6c, 0x65, 0x5f, 0x63, 0x6f, 0x75, 0x6e, 0x74, 0x20, 0x3e, 0x3d, 0x20
        /*0010*/ 	.byte	0x31, 0x00
	.type		$str$23,@object
	.size		$str$23,(__unnamed_1 - $str$23)
$str$23:
        /*0012*/ 	.byte	0x2f, 0x74, 0x6d, 0x70, 0x2f, 0x63, 0x75, 0x74, 0x6c, 0x61, 0x73, 0x73, 0x5f, 0x73, 0x77, 0x65
        /*0022*/ 	.byte	0x65, 0x70, 0x5f, 0x73, 0x72, 0x63, 0x2f, 0x69, 0x6e, 0x63, 0x6c, 0x75, 0x64, 0x65, 0x2f, 0x63
        /*0032*/ 	.byte	0x75, 0x74, 0x6c, 0x61, 0x73, 0x73, 0x2f, 0x67, 0x65, 0x6d, 0x6d, 0x2f, 0x63, 0x6f, 0x6c, 0x6c
        /*0042*/ 	.byte	0x65, 0x63, 0x74, 0x69, 0x76, 0x65, 0x2f, 0x73, 0x6d, 0x39, 0x30, 0x5f, 0x6d, 0x6d, 0x61, 0x5f
        /*0052*/ 	.byte	0x74, 0x6d, 0x61, 0x5f, 0x67, 0x6d, 0x6d, 0x61, 0x5f, 0x73, 0x73, 0x5f, 0x77, 0x61, 0x72, 0x70
        /*0062*/ 	.byte	0x73, 0x70, 0x65, 0x63, 0x69, 0x61, 0x6c, 0x69, 0x7a, 0x65, 0x64, 0x2e, 0x68, 0x70, 0x70, 0x00
	.type		__unnamed_1,@object
	.size		__unnamed_1,(.L_0 - __unnamed_1)
__unnamed_1:
        /*0072*/ 	.byte	0x76, 0x6f, 0x69, 0x64, 0x20, 0x63, 0x75, 0x74, 0x6c, 0x61, 0x73, 0x73, 0x3a, 0x3a, 0x67, 0x65
        /* <DEDUP_REMOVED lines=180> */
        /*0bc2*/ 	.byte	0x5d, 0x00
.L_0:


//--------------------- .nv.shared._ZN7cutlass13device_kernelINS_4gemm6kernel13GemmUniversalIN4cute5tupleIJiiiiEEENS1_10collective13CollectiveMmaINS1_34MainloopSm90TmaGmmaWarpSpecializedILi12ENS5_IJNS4_1CILi2EEENSA_ILi1EEESC_EEENS1_32KernelTmaWarpSpecializedPingpongEEENS5_IJNSA_ILi64EEENSA_ILi224EEENSA_ILi32EEEEEENS_6half_tENS5_IJlSC_lEEESK_SL_NS4_8TiledMMAINS4_8MMA_AtomIJNS4_4SM904GMMA25MMA_64x32x16_F32F16F16_SSILNSP_5MajorE0ELSR_0ELNSP_7ScaleInE1ELSS_1EEEEEENS4_6LayoutINS5_IJSC_SC_SC_EEENS5_IJNSA_ILi0EEESX_SX_EEEEENS5_IJNS4_10UnderscoreES10_S10_EEEEENS4_13SM90_TMA_LOADENS4_14ComposedLayoutINS4_7SwizzleILi2ELi4ELi3EEENS4_18smem_ptr_flag_bitsILi16EEENSV_INS5_IJNSA_ILi8EEESI_EEENS5_IJSI_SC_EEEEEEEvNS4_8identityENS4_23SM90_TMA_LOAD_MULTICASTES1D_vS1E_EENS_8epilogue10collective6detail29Sm90TmaWarpSpecializedAdapterINS1I_15DefaultEpilogueISK_SL_SL_NS1H_6thread17LinearCombinationISK_Li1EffLNS1M_9ScaleType4KindE0ELNS_15FloatRoundStyleE2ESK_EENS1_15EpilogueDefaultEEEEEvvEEEEvNT_6ParamsE --------------------------
	.section	.nv.shared._ZN7cutlass13device_kernelINS_4gemm6kernel13GemmUniversalIN4cute5tupleIJiiiiEEENS1_10collective13CollectiveMmaINS1_34MainloopSm90TmaGmmaWarpSpecializedILi12ENS5_IJNS4_1CILi2EEENSA_ILi1EEESC_EEENS1_32KernelTmaWarpSpecializedPingpongEEENS5_IJNSA_ILi64EEENSA_ILi224EEENSA_ILi32EEEEEENS_6half_tENS5_IJlSC_lEEESK_SL_NS4_8TiledMMAINS4_8MMA_AtomIJNS4_4SM904GMMA25MMA_64x32x16_F32F16F16_SSILNSP_5MajorE0ELSR_0ELNSP_7ScaleInE1ELSS_1EEEEEENS4_6LayoutINS5_IJSC_SC_SC_EEENS5_IJNSA_ILi0EEESX_SX_EEEEENS5_IJNS4_10UnderscoreES10_S10_EEEEENS4_13SM90_TMA_LOADENS4_14ComposedLayoutINS4_7SwizzleILi2ELi4ELi3EEENS4_18smem_ptr_flag_bitsILi16EEENSV_INS5_IJNSA_ILi8EEESI_EEENS5_IJSI_SC_EEEEEEEvNS4_8identityENS4_23SM90_TMA_LOAD_MULTICASTES1D_vS1E_EENS_8epilogue10collective6detail29Sm90TmaWarpSpecializedAdapterINS1I_15DefaultEpilogueISK_SL_SL_NS1H_6thread17LinearCombinationISK_Li1EffLNS1M_9ScaleType4KindE0ELNS_15FloatRoundStyleE2ESK_EENS1_15EpilogueDefaultEEEEEvvEEEEvNT_6ParamsE,"aw",@nobits
	.sectionflags	@""
	.align	16
	.zero		1024


//--------------------- .nv.shared.reserved.0     --------------------------
	.section	.nv.shared.reserved.0,"aw",@nobits
	.weak		__nv_reservedSMEM_offset_0_alias
	.size		__nv_reservedSMEM_offset_0_alias, 0, 0
	.other		__nv_reservedSMEM_offset_0_alias,@"STO_CUDA_RESERVED_SHARED STV_DEFAULT"
__nv_reservedSMEM_offset_0_alias:
	.zero		0


//--------------------- .nv.global                --------------------------
	.section	.nv.global,"aw",@nobits
.nv.global:
	.type		_ZN40_INTERNAL_c1746eba_4_k_cu_e3c99681_113704cute1_E,@object
	.size		_ZN40_INTERNAL_c1746eba_4_k_cu_e3c99681_113704cute1_E,(_ZN40_INTERNAL_c1746eba_4_k_cu_e3c99681_113704cuda3std3__45__cpo6cbeginE - _ZN40_INTERNAL_c1746eba_4_k_cu_e3c99681_113704cute1_E)
_ZN40_INTERNAL_c1746eba_4_k_cu_e3c99681_113704cute1_E:
	.zero		1
	.type		_ZN40_INTERNAL_c1746eba_4_k_cu_e3c99681_113704cuda3std3__45__cpo6cbeginE,@object
	.size		_ZN40_INTERNAL_c1746eba_4_k_cu_e3c99681_113704cuda3std3__45__cpo6cbeginE,(_ZN40_INTERNAL_c1746eba_4_k_cu_e3c99681_113704cuda3std3__48in_placeE - _ZN40_INTERNAL_c1746eba_4_k_cu_e3c99681_113704cuda3std3__45__cpo6cbeginE)
_ZN40_INTERNAL_c1746eba_4_k_cu_e3c99681_113704cuda3std3__45__cpo6cbeginE:
	.zero		1
	.type		_ZN40_INTERNAL_c1746eba_4_k_cu_e3c99681_113704cuda3std3__48in_placeE,@object
	.size		_ZN40_INTERNAL_c1746eba_4_k_cu_e3c99681_113704cuda3std3__48in_placeE,(_ZN40_INTERNAL_c1746eba_4_k_cu_e3c99681_113704cuda3std6ranges3__45__cpo9iter_moveE - _ZN40_INTERNAL_c1746eba_4_k_cu_e3c99681_113704cuda3std3__48in_placeE)
_ZN40_INTERNAL_c1746eba_4_k_cu_e3c99681_113704cuda3std3__48in_placeE:
	.zero		1
	.type		_ZN40_INTERNAL_c1746eba_4_k_cu_e3c99681_113704cuda3std6ranges3__45__cpo9iter_moveE,@object
	.size		_ZN40_INTERNAL_c1746eba_4_k_cu_e3c99681_113704cuda3std6ranges3__45__cpo9iter_moveE,(_ZN40_INTERNAL_c1746eba_4_k_cu_e3c99681_113704cuda3std3__45__cpo5beginE - _ZN40_INTERNAL_c1746eba_4_k_cu_e3c99681_113704cuda3std6ranges3__45__cpo9iter_moveE)
_ZN40_INTERNAL_c1746eba_4_k_cu_e3c99681_113704cuda3std6ranges3__45__cpo9iter_moveE:
	.zero		1
	.type		_ZN40_INTERNAL_c1746eba_4_k_cu_e3c99681_113704cuda3std3__45__cpo5beginE,@object
	.size		_ZN40_INTERNAL_c1746eba_4_k_cu_e3c99681_113704cuda3std3__45__cpo5beginE,(_ZN40_INTERNAL_c1746eba_4_k_cu_e3c99681_113704cuda3std3__442_GLOBAL__N__c1746eba_4_k_cu_e3c99681_113706ignoreE - _ZN40_INTERNAL_c1746eba_4_k_cu_e3c99681_113704cuda3std3__45__cpo5beginE)
_ZN40_INTERNAL_c1746eba_4_k_cu_e3c99681_113704cuda3std3__45__cpo5beginE:
	.zero		1
	.type		_ZN40_INTERNAL_c1746eba_4_k_cu_e3c99681_113704cuda3std3__442_GLOBAL__N__c1746eba_4_k_cu_e3c99681_113706ignoreE,@object
	.size		_ZN40_INTERNAL_c1746eba_4_k_cu_e3c99681_113704cuda3std3__442_GLOBAL__N__c1746eba_4_k_cu_e3c99681_113706ignoreE,(_ZN40_INTERNAL_c1746eba_4_k_cu_e3c99681_113704cute7productE - _ZN40_INTERNAL_c1746eba_4_k_cu_e3c99681_113704cuda3std3__442_GLOBAL__N__c1746eba_4_k_cu_e3c99681_113706ignoreE)
_ZN40_INTERNAL_c1746eba_4_k_cu_e3c99681_113704cuda3std3__442_GLOBAL__N__c1746eba_4_k_cu_e3c99681_113706ignoreE:
	.zero		1
	.type		_ZN40_INTERNAL_c1746eba_4_k_cu_e3c99681_113704cute7productE,@object
	.size		_ZN40_INTERNAL_c1746eba_4_k_cu_e3c99681_113704cute7productE,(_ZN40_INTERNAL_c1746eba_4_k_cu_e3c99681_113704cuda3std3__45__cpo3endE - _ZN40_INTERNAL_c1746eba_4_k_cu_e3c99681_113704cute7productE)
_ZN40_INTERNAL_c1746eba_4_k_cu_e3c99681_113704cute7productE:
	.zero		1
	.type		_ZN40_INTERNAL_c1746eba_4_k_cu_e3c99681_113704cuda3std3__45__cpo3endE,@object
	.size		_ZN40_INTERNAL_c1746eba_4_k_cu_e3c99681_113704cuda3std3__45__cpo3endE,(_ZN40_INTERNAL_c1746eba_4_k_cu_e3c99681_113704cuda3std3__419piecewise_constructE - _ZN40_INTERNAL_c1746eba_4_k_cu_e3c99681_113704cuda3std3__45__cpo3endE)
_ZN40_INTERNAL_c1746eba_4_k_cu_e3c99681_113704cuda3std3__45__cpo3endE:
	.zero		1
	.type		_ZN40_INTERNAL_c1746eba_4_k_cu_e3c99681_113704cuda3std3__419piecewise_constructE,@object
	.size		_ZN40_INTERNAL_c1746eba_4_k_cu_e3c99681_113704cuda3std3__419piecewise_constructE,(_ZN40_INTERNAL_c1746eba_4_k_cu_e3c99681_113704cuda3std3__45__cpo4cendE - _ZN40_INTERNAL_c1746eba_4_k_cu_e3c99681_113704cuda3std3__419piecewise_constructE)
_ZN40_INTERNAL_c1746eba_4_k_cu_e3c99681_113704cuda3std3__419piecewise_constructE:
	.zero		1
	.type		_ZN40_INTERNAL_c1746eba_4_k_cu_e3c99681_113704cuda3std3__45__cpo4cendE,@object
	.size		_ZN40_INTERNAL_c1746eba_4_k_cu_e3c99681_113704cuda3std3__45__cpo4cendE,(_ZN40_INTERNAL_c1746eba_4_k_cu_e3c99681_113704cuda3std6ranges3__45__cpo4swapE - _ZN40_INTERNAL_c1746eba_4_k_cu_e3c99681_113704cuda3std3__45__cpo4cendE)
_ZN40_INTERNAL_c1746eba_4_k_cu_e3c99681_113704cuda3std3__45__cpo4cendE:
	.zero		1
	.type		_ZN40_INTERNAL_c1746eba_4_k_cu_e3c99681_113704cuda3std6ranges3__45__cpo4swapE,@object
	.size		_ZN40_INTERNAL_c1746eba_4_k_cu_e3c99681_113704cuda3std6ranges3__45__cpo4swapE,(.L_8 - _ZN40_INTERNAL_c1746eba_4_k_cu_e3c99681_113704cuda3std6ranges3__45__cpo4swapE)
_ZN40_INTERNAL_c1746eba_4_k_cu_e3c99681_113704cuda3std6ranges3__45__cpo4swapE:
	.zero		1
.L_8:


//--------------------- .nv.constant0._ZN7cutlass13device_kernelINS_4gemm6kernel13GemmUniversalIN4cute5tupleIJiiiiEEENS1_10collective13CollectiveMmaINS1_34MainloopSm90TmaGmmaWarpSpecializedILi12ENS5_IJNS4_1CILi2EEENSA_ILi1EEESC_EEENS1_32KernelTmaWarpSpecializedPingpongEEENS5_IJNSA_ILi64EEENSA_ILi224EEENSA_ILi32EEEEEENS_6half_tENS5_IJlSC_lEEESK_SL_NS4_8TiledMMAINS4_8MMA_AtomIJNS4_4SM904GMMA25MMA_64x32x16_F32F16F16_SSILNSP_5MajorE0ELSR_0ELNSP_7ScaleInE1ELSS_1EEEEEENS4_6LayoutINS5_IJSC_SC_SC_EEENS5_IJNSA_ILi0EEESX_SX_EEEEENS5_IJNS4_10UnderscoreES10_S10_EEEEENS4_13SM90_TMA_LOADENS4_14ComposedLayoutINS4_7SwizzleILi2ELi4ELi3EEENS4_18smem_ptr_flag_bitsILi16EEENSV_INS5_IJNSA_ILi8EEESI_EEENS5_IJSI_SC_EEEEEEEvNS4_8identityENS4_23SM90_TMA_LOAD_MULTICASTES1D_vS1E_EENS_8epilogue10collective6detail29Sm90TmaWarpSpecializedAdapterINS1I_15DefaultEpilogueISK_SL_SL_NS1H_6thread17LinearCombinationISK_Li1EffLNS1M_9ScaleType4KindE0ELNS_15FloatRoundStyleE2ESK_EENS1_15EpilogueDefaultEEEEEvvEEEEvNT_6ParamsE --------------------------
	.section	.nv.constant0._ZN7cutlass13device_kernelINS_4gemm6kernel13GemmUniversalIN4cute5tupleIJiiiiEEENS1_10collective13CollectiveMmaINS1_34MainloopSm90TmaGmmaWarpSpecializedILi12ENS5_IJNS4_1CILi2EEENSA_ILi1EEESC_EEENS1_32KernelTmaWarpSpecializedPingpongEEENS5_IJNSA_ILi64EEENSA_ILi224EEENSA_ILi32EEEEEENS_6half_tENS5_IJlSC_lEEESK_SL_NS4_8TiledMMAINS4_8MMA_AtomIJNS4_4SM904GMMA25MMA_64x32x16_F32F16F16_SSILNSP_5MajorE0ELSR_0ELNSP_7ScaleInE1ELSS_1EEEEEENS4_6LayoutINS5_IJSC_SC_SC_EEENS5_IJNSA_ILi0EEESX_SX_EEEEENS5_IJNS4_10UnderscoreES10_S10_EEEEENS4_13SM90_TMA_LOADENS4_14ComposedLayoutINS4_7SwizzleILi2ELi4ELi3EEENS4_18smem_ptr_flag_bitsILi16EEENSV_INS5_IJNSA_ILi8EEESI_EEENS5_IJSI_SC_EEEEEEEvNS4_8identityENS4_23SM90_TMA_LOAD_MULTICASTES1D_vS1E_EENS_8epilogue10collective6detail29Sm90TmaWarpSpecializedAdapterINS1I_15DefaultEpilogueISK_SL_SL_NS1H_6thread17LinearCombinationISK_Li1EffLNS1M_9ScaleType4KindE0ELNS_15FloatRoundStyleE2ESK_EENS1_15EpilogueDefaultEEEEEvvEEEEvNT_6ParamsE,"a",@progbits
	.sectionflags	@""
	.align	4
.nv.constant0._ZN7cutlass13device_kernelINS_4gemm6kernel13GemmUniversalIN4cute5tupleIJiiiiEEENS1_10collective13CollectiveMmaINS1_34MainloopSm90TmaGmmaWarpSpecializedILi12ENS5_IJNS4_1CILi2EEENSA_ILi1EEESC_EEENS1_32KernelTmaWarpSpecializedPingpongEEENS5_IJNSA_ILi64EEENSA_ILi224EEENSA_ILi32EEEEEENS_6half_tENS5_IJlSC_lEEESK_SL_NS4_8TiledMMAINS4_8MMA_AtomIJNS4_4SM904GMMA25MMA_64x32x16_F32F16F16_SSILNSP_5MajorE0ELSR_0ELNSP_7ScaleInE1ELSS_1EEEEEENS4_6LayoutINS5_IJSC_SC_SC_EEENS5_IJNSA_ILi0EEESX_SX_EEEEENS5_IJNS4_10UnderscoreES10_S10_EEEEENS4_13SM90_TMA_LOADENS4_14ComposedLayoutINS4_7SwizzleILi2ELi4ELi3EEENS4_18smem_ptr_flag_bitsILi16EEENSV_INS5_IJNSA_ILi8EEESI_EEENS5_IJSI_SC_EEEEEEEvNS4_8identityENS4_23SM90_TMA_LOAD_MULTICASTES1D_vS1E_EENS_8epilogue10collective6detail29Sm90TmaWarpSpecializedAdapterINS1I_15DefaultEpilogueISK_SL_SL_NS1H_6thread17LinearCombinationISK_Li1EffLNS1M_9ScaleType4KindE0ELNS_15FloatRoundStyleE2ESK_EENS1_15EpilogueDefaultEEEEEvvEEEEvNT_6ParamsE:
	.zero		1664


//--------------------- SYMBOLS --------------------------

	.type		.nv.reservedSmem.offset0,@object
	.size		.nv.reservedSmem.offset0,0x4
	.type		__assertfail,@function
